//
// Generated by NVIDIA NVVM Compiler
//
// Compiler Build ID: CL-36424714
// Cuda compilation tools, release 13.0, V13.0.88
// Based on NVVM 20.0.0
//

.version 9.0
.target sm_100
.address_size 64

	// .globl	sepal_simulation
.extern .func  (.param .b32 func_retval0) vprintf
(
	.param .b64 vprintf_param_0,
	.param .b64 vprintf_param_1
)
;
// _ZZ16sepal_simulationE13has_converged has been demoted
// _ZZ16sepal_simulationE21convergence_iteration has been demoted
// _ZZ16sepal_simulationE12prev_entropy has been demoted
.global .align 1 .b8 $str[90] = {71, 80, 85, 32, 105, 116, 101, 114, 61, 37, 100, 44, 32, 115, 97, 116, 95, 105, 100, 120, 61, 37, 100, 44, 32, 110, 101, 105, 103, 104, 98, 111, 114, 95, 115, 117, 109, 61, 37, 46, 54, 102, 44, 32, 110, 101, 105, 103, 104, 98, 111, 114, 95, 105, 100, 120, 61, 37, 100, 44, 32, 110, 101, 105, 103, 104, 98, 111, 114, 95, 99, 111, 110, 99, 101, 110, 116, 114, 97, 116, 105, 111, 110, 61, 37, 46, 54, 102, 10};

.visible .entry sepal_simulation(
	.param .u64 .ptr .align 1 sepal_simulation_param_0,
	.param .u32 sepal_simulation_param_1,
	.param .u64 .ptr .align 1 sepal_simulation_param_2,
	.param .u64 .ptr .align 1 sepal_simulation_param_3,
	.param .u64 .ptr .align 1 sepal_simulation_param_4,
	.param .u64 .ptr .align 1 sepal_simulation_param_5,
	.param .u64 .ptr .align 1 sepal_simulation_param_6,
	.param .u32 sepal_simulation_param_7,
	.param .u32 sepal_simulation_param_8,
	.param .u32 sepal_simulation_param_9,
	.param .u32 sepal_simulation_param_10,
	.param .u32 sepal_simulation_param_11,
	.param .u32 sepal_simulation_param_12,
	.param .u32 sepal_simulation_param_13,
	.param .f64 sepal_simulation_param_14,
	.param .f64 sepal_simulation_param_15,
	.param .u8 sepal_simulation_param_16
)
{
	.local .align 16 .b8 	__local_depot0[32];
	.reg .b64 	%SP;
	.reg .b64 	%SPL;
	.reg .pred 	%p<145>;
	.reg .b16 	%rs<10>;
	.reg .b32 	%r<311>;
	.reg .b32 	%f<3>;
	.reg .b64 	%rd<253>;
	.reg .b64 	%fd<466>;
	// demoted variable
	.shared .align 1 .u8 _ZZ16sepal_simulationE13has_converged;
	// demoted variable
	.shared .align 4 .u32 _ZZ16sepal_simulationE21convergence_iteration;
	// demoted variable
	.shared .align 8 .f64 _ZZ16sepal_simulationE12prev_entropy;
	mov.u64 	%SPL, __local_depot0;
	cvta.local.u64 	%SP, %SPL;
	ld.param.u64 	%rd26, [sepal_simulation_param_0];
	ld.param.u32 	%r108, [sepal_simulation_param_1];
	ld.param.u64 	%rd27, [sepal_simulation_param_2];
	ld.param.u64 	%rd28, [sepal_simulation_param_3];
	ld.param.u64 	%rd29, [sepal_simulation_param_4];
	ld.param.u64 	%rd30, [sepal_simulation_param_5];
	ld.param.u32 	%r109, [sepal_simulation_param_7];
	ld.param.u32 	%r110, [sepal_simulation_param_8];
	ld.param.u32 	%r111, [sepal_simulation_param_9];
	ld.param.u32 	%r112, [sepal_simulation_param_10];
	ld.param.u32 	%r113, [sepal_simulation_param_11];
	ld.param.u32 	%r114, [sepal_simulation_param_12];
	ld.param.u32 	%r115, [sepal_simulation_param_13];
	ld.param.f64 	%fd112, [sepal_simulation_param_14];
	cvta.to.global.u64 	%rd1, %rd26;
	cvta.to.global.u64 	%rd2, %rd27;
	cvta.to.global.u64 	%rd3, %rd30;
	cvta.to.global.u64 	%rd4, %rd28;
	cvta.to.global.u64 	%rd5, %rd29;
	add.u64 	%rd6, %SPL, 0;
	mov.u32 	%r1, %tid.x;
	mov.u32 	%r2, %ntid.x;
	setp.ne.s32 	%p3, %r1, 0;
	@%p3 bra 	$L__BB0_2;
	mov.b16 	%rs2, 0;
	st.shared.u8 	[_ZZ16sepal_simulationE13has_converged], %rs2;
	st.shared.u32 	[_ZZ16sepal_simulationE21convergence_iteration], %r115;
	mov.b64 	%rd32, 4607182418800017408;
	st.shared.u64 	[_ZZ16sepal_simulationE12prev_entropy], %rd32;
$L__BB0_2:
	setp.ge.s32 	%p4, %r1, %r109;
	@%p4 bra 	$L__BB0_8;
	add.s32 	%r116, %r1, %r2;
	max.u32 	%r117, %r109, %r116;
	setp.lt.u32 	%p5, %r116, %r109;
	selp.u32 	%r118, 1, 0, %p5;
	add.s32 	%r119, %r116, %r118;
	sub.s32 	%r120, %r117, %r119;
	div.u32 	%r121, %r120, %r2;
	add.s32 	%r3, %r121, %r118;
	and.b32  	%r122, %r3, 3;
	setp.eq.s32 	%p6, %r122, 3;
	mov.u32 	%r276, %r1;
	@%p6 bra 	$L__BB0_6;
	add.s32 	%r124, %r3, 1;
	and.b32  	%r4, %r124, 3;
	mov.b32 	%r275, 0;
	mov.u32 	%r276, %r1;
$L__BB0_5:
	.pragma "nounroll";
	mad.lo.s32 	%r125, %r276, %r110, %r108;
	mul.wide.s32 	%rd33, %r125, 8;
	add.s64 	%rd34, %rd1, %rd33;
	ld.global.nc.f64 	%fd114, [%rd34];
	mul.wide.u32 	%rd35, %r276, 8;
	add.s64 	%rd36, %rd5, %rd35;
	st.global.f64 	[%rd36], %fd114;
	add.s64 	%rd37, %rd3, %rd35;
	mov.b64 	%rd38, 0;
	st.global.u64 	[%rd37], %rd38;
	add.s32 	%r276, %r276, %r2;
	add.s32 	%r275, %r275, 1;
	setp.ne.s32 	%p7, %r275, %r4;
	@%p7 bra 	$L__BB0_5;
$L__BB0_6:
	setp.lt.u32 	%p8, %r3, 3;
	@%p8 bra 	$L__BB0_8;
$L__BB0_7:
	mad.lo.s32 	%r126, %r276, %r110, %r108;
	mul.wide.s32 	%rd39, %r126, 8;
	add.s64 	%rd40, %rd1, %rd39;
	ld.global.nc.f64 	%fd115, [%rd40];
	mul.wide.u32 	%rd41, %r276, 8;
	add.s64 	%rd42, %rd5, %rd41;
	st.global.f64 	[%rd42], %fd115;
	add.s64 	%rd43, %rd3, %rd41;
	mov.b64 	%rd44, 0;
	st.global.u64 	[%rd43], %rd44;
	add.s32 	%r127, %r276, %r2;
	mad.lo.s32 	%r128, %r127, %r110, %r108;
	mul.wide.s32 	%rd45, %r128, 8;
	add.s64 	%rd46, %rd1, %rd45;
	ld.global.nc.f64 	%fd116, [%rd46];
	mul.wide.u32 	%rd47, %r127, 8;
	add.s64 	%rd48, %rd5, %rd47;
	st.global.f64 	[%rd48], %fd116;
	add.s64 	%rd49, %rd3, %rd47;
	st.global.u64 	[%rd49], %rd44;
	add.s32 	%r129, %r127, %r2;
	mad.lo.s32 	%r130, %r129, %r110, %r108;
	mul.wide.s32 	%rd50, %r130, 8;
	add.s64 	%rd51, %rd1, %rd50;
	ld.global.nc.f64 	%fd117, [%rd51];
	mul.wide.u32 	%rd52, %r129, 8;
	add.s64 	%rd53, %rd5, %rd52;
	st.global.f64 	[%rd53], %fd117;
	add.s64 	%rd54, %rd3, %rd52;
	st.global.u64 	[%rd54], %rd44;
	add.s32 	%r131, %r129, %r2;
	mad.lo.s32 	%r132, %r131, %r110, %r108;
	mul.wide.s32 	%rd55, %r132, 8;
	add.s64 	%rd56, %rd1, %rd55;
	ld.global.nc.f64 	%fd118, [%rd56];
	mul.wide.u32 	%rd57, %r131, 8;
	add.s64 	%rd58, %rd5, %rd57;
	st.global.f64 	[%rd58], %fd118;
	add.s64 	%rd59, %rd3, %rd57;
	st.global.u64 	[%rd59], %rd44;
	add.s32 	%r276, %r131, %r2;
	setp.lt.s32 	%p9, %r276, %r109;
	@%p9 bra 	$L__BB0_7;
$L__BB0_8:
	bar.sync 	0;
	setp.lt.s32 	%p10, %r115, 1;
	@%p10 bra 	$L__BB0_143;
	mov.b32 	%r134, 1127219200;
	mov.b32 	%r135, -2147483648;
	mov.b64 	%fd1, {%r135, %r134};
	cvt.rn.f64.s32 	%fd2, %r111;
	add.s32 	%r12, %r1, %r2;
	max.s32 	%r136, %r111, %r12;
	setp.lt.s32 	%p11, %r12, %r111;
	selp.u32 	%r137, 1, 0, %p11;
	add.s32 	%r138, %r12, %r137;
	sub.s32 	%r139, %r136, %r138;
	div.u32 	%r140, %r139, %r2;
	add.s32 	%r13, %r140, %r137;
	add.s32 	%r141, %r13, 1;
	max.s32 	%r142, %r112, %r12;
	setp.lt.s32 	%p12, %r12, %r112;
	selp.u32 	%r143, 1, 0, %p12;
	add.s32 	%r144, %r12, %r143;
	sub.s32 	%r145, %r142, %r144;
	div.u32 	%r146, %r145, %r2;
	add.s32 	%r14, %r146, %r143;
	add.s32 	%r15, %r111, -1;
	and.b32  	%r16, %r111, 15;
	and.b32  	%r17, %r111, 7;
	and.b32  	%r18, %r113, 7;
	and.b32  	%r19, %r141, 3;
	mul.wide.u32 	%rd60, %r1, 8;
	add.s64 	%rd7, %rd5, %rd60;
	add.s64 	%rd8, %rd3, %rd60;
	mul.wide.s32 	%rd61, %r2, 8;
	add.s64 	%rd9, %rd7, %rd61;
	add.s64 	%rd10, %rd8, %rd61;
	add.s32 	%r20, %r12, %r2;
	add.s64 	%rd11, %rd9, %rd61;
	add.s64 	%rd12, %rd10, %rd61;
	add.s32 	%r21, %r20, %r2;
	and.b32  	%r22, %r113, 2147483640;
	mul.wide.u32 	%rd62, %r1, 4;
	add.s64 	%rd13, %rd4, %rd62;
	mul.wide.s32 	%rd63, %r111, 8;
	add.s64 	%rd14, %rd7, %rd63;
	mul.wide.s32 	%rd64, %r2, 4;
	add.s64 	%rd15, %rd13, %rd64;
	shl.b32 	%r147, %r2, 3;
	cvt.u64.u32 	%rd65, %r147;
	add.s64 	%rd16, %rd14, %rd65;
	and.b32  	%r23, %r111, 3;
	and.b32  	%r24, %r111, 2147483646;
	neg.s32 	%r25, %r22;
	mov.b32 	%r278, 0;
$L__BB0_10:
	setp.ge.s32 	%p13, %r1, %r111;
	@%p13 bra 	$L__BB0_78;
	setp.lt.s32 	%p14, %r113, 1;
	@%p14 bra 	$L__BB0_58;
	ld.param.s8 	%rs9, [sepal_simulation_param_16];
	setp.eq.s32 	%p32, %r278, 0;
	setp.ne.s16 	%p33, %rs9, 0;
	and.pred  	%p1, %p33, %p32;
	mov.u32 	%r279, %r1;
$L__BB0_13:
	setp.lt.u32 	%p34, %r113, 8;
	mul.lo.s32 	%r28, %r279, %r113;
	setp.lt.u32 	%p35, %r279, 5;
	and.pred  	%p2, %p1, %p35;
	mov.f64 	%fd439, 0d0000000000000000;
	mov.b32 	%r282, 0;
	@%p34 bra 	$L__BB0_32;
	mul.wide.u32 	%rd98, %r28, 4;
	add.s64 	%rd99, %rd2, %rd98;
	add.s64 	%rd251, %rd99, 16;
	mov.f64 	%fd439, 0d0000000000000000;
	not.pred 	%p36, %p2;
	mov.u32 	%r280, %r25;
$L__BB0_15:
	.pragma "nounroll";
	ld.global.nc.u32 	%r30, [%rd251+-16];
	mul.wide.s32 	%rd100, %r30, 8;
	add.s64 	%rd101, %rd5, %rd100;
	ld.global.f64 	%fd6, [%rd101];
	add.f64 	%fd7, %fd439, %fd6;
	@%p36 bra 	$L__BB0_17;
	mov.b32 	%r158, 0;
	st.local.v2.u32 	[%rd6], {%r158, %r279};
	st.local.f64 	[%rd6+8], %fd7;
	st.local.u32 	[%rd6+16], %r30;
	st.local.f64 	[%rd6+24], %fd6;
	mov.u64 	%rd102, $str;
	cvta.global.u64 	%rd103, %rd102;
	add.u64 	%rd104, %SP, 0;
	{ // callseq 0, 0
	.param .b64 param0;
	st.param.b64 	[param0], %rd103;
	.param .b64 param1;
	st.param.b64 	[param1], %rd104;
	.param .b32 retval0;
	call.uni (retval0), 
	vprintf, 
	(
	param0, 
	param1
	);
	ld.param.b32 	%r159, [retval0];
	} // callseq 0
$L__BB0_17:
	ld.global.nc.u32 	%r31, [%rd251+-12];
	mul.wide.s32 	%rd105, %r31, 8;
	add.s64 	%rd106, %rd5, %rd105;
	ld.global.f64 	%fd8, [%rd106];
	add.f64 	%fd9, %fd7, %fd8;
	@%p36 bra 	$L__BB0_19;
	mov.b32 	%r161, 0;
	st.local.v2.u32 	[%rd6], {%r161, %r279};
	st.local.f64 	[%rd6+8], %fd9;
	st.local.u32 	[%rd6+16], %r31;
	st.local.f64 	[%rd6+24], %fd8;
	mov.u64 	%rd107, $str;
	cvta.global.u64 	%rd108, %rd107;
	add.u64 	%rd109, %SP, 0;
	{ // callseq 1, 0
	.param .b64 param0;
	st.param.b64 	[param0], %rd108;
	.param .b64 param1;
	st.param.b64 	[param1], %rd109;
	.param .b32 retval0;
	call.uni (retval0), 
	vprintf, 
	(
	param0, 
	param1
	);
	ld.param.b32 	%r162, [retval0];
	} // callseq 1
$L__BB0_19:
	ld.global.nc.u32 	%r32, [%rd251+-8];
	mul.wide.s32 	%rd110, %r32, 8;
	add.s64 	%rd111, %rd5, %rd110;
	ld.global.f64 	%fd10, [%rd111];
	add.f64 	%fd11, %fd9, %fd10;
	@%p36 bra 	$L__BB0_21;
	mov.b32 	%r164, 0;
	st.local.v2.u32 	[%rd6], {%r164, %r279};
	st.local.f64 	[%rd6+8], %fd11;
	st.local.u32 	[%rd6+16], %r32;
	st.local.f64 	[%rd6+24], %fd10;
	mov.u64 	%rd112, $str;
	cvta.global.u64 	%rd113, %rd112;
	add.u64 	%rd114, %SP, 0;
	{ // callseq 2, 0
	.param .b64 param0;
	st.param.b64 	[param0], %rd113;
	.param .b64 param1;
	st.param.b64 	[param1], %rd114;
	.param .b32 retval0;
	call.uni (retval0), 
	vprintf, 
	(
	param0, 
	param1
	);
	ld.param.b32 	%r165, [retval0];
	} // callseq 2
$L__BB0_21:
	ld.global.nc.u32 	%r33, [%rd251+-4];
	mul.wide.s32 	%rd115, %r33, 8;
	add.s64 	%rd116, %rd5, %rd115;
	ld.global.f64 	%fd12, [%rd116];
	add.f64 	%fd13, %fd11, %fd12;
	@%p36 bra 	$L__BB0_23;
	mov.b32 	%r167, 0;
	st.local.v2.u32 	[%rd6], {%r167, %r279};
	st.local.f64 	[%rd6+8], %fd13;
	st.local.u32 	[%rd6+16], %r33;
	st.local.f64 	[%rd6+24], %fd12;
	mov.u64 	%rd117, $str;
	cvta.global.u64 	%rd118, %rd117;
	add.u64 	%rd119, %SP, 0;
	{ // callseq 3, 0
	.param .b64 param0;
	st.param.b64 	[param0], %rd118;
	.param .b64 param1;
	st.param.b64 	[param1], %rd119;
	.param .b32 retval0;
	call.uni (retval0), 
	vprintf, 
	(
	param0, 
	param1
	);
	ld.param.b32 	%r168, [retval0];
	} // callseq 3
$L__BB0_23:
	ld.global.nc.u32 	%r34, [%rd251];
	mul.wide.s32 	%rd120, %r34, 8;
	add.s64 	%rd121, %rd5, %rd120;
	ld.global.f64 	%fd14, [%rd121];
	add.f64 	%fd15, %fd13, %fd14;
	@%p36 bra 	$L__BB0_25;
	mov.b32 	%r170, 0;
	st.local.v2.u32 	[%rd6], {%r170, %r279};
	st.local.f64 	[%rd6+8], %fd15;
	st.local.u32 	[%rd6+16], %r34;
	st.local.f64 	[%rd6+24], %fd14;
	mov.u64 	%rd122, $str;
	cvta.global.u64 	%rd123, %rd122;
	add.u64 	%rd124, %SP, 0;
	{ // callseq 4, 0
	.param .b64 param0;
	st.param.b64 	[param0], %rd123;
	.param .b64 param1;
	st.param.b64 	[param1], %rd124;
	.param .b32 retval0;
	call.uni (retval0), 
	vprintf, 
	(
	param0, 
	param1
	);
	ld.param.b32 	%r171, [retval0];
	} // callseq 4
$L__BB0_25:
	ld.global.nc.u32 	%r35, [%rd251+4];
	mul.wide.s32 	%rd125, %r35, 8;
	add.s64 	%rd126, %rd5, %rd125;
	ld.global.f64 	%fd16, [%rd126];
	add.f64 	%fd17, %fd15, %fd16;
	@%p36 bra 	$L__BB0_27;
	mov.b32 	%r173, 0;
	st.local.v2.u32 	[%rd6], {%r173, %r279};
	st.local.f64 	[%rd6+8], %fd17;
	st.local.u32 	[%rd6+16], %r35;
	st.local.f64 	[%rd6+24], %fd16;
	mov.u64 	%rd127, $str;
	cvta.global.u64 	%rd128, %rd127;
	add.u64 	%rd129, %SP, 0;
	{ // callseq 5, 0
	.param .b64 param0;
	st.param.b64 	[param0], %rd128;
	.param .b64 param1;
	st.param.b64 	[param1], %rd129;
	.param .b32 retval0;
	call.uni (retval0), 
	vprintf, 
	(
	param0, 
	param1
	);
	ld.param.b32 	%r174, [retval0];
	} // callseq 5
$L__BB0_27:
	ld.global.nc.u32 	%r36, [%rd251+8];
	mul.wide.s32 	%rd130, %r36, 8;
	add.s64 	%rd131, %rd5, %rd130;
	ld.global.f64 	%fd18, [%rd131];
	add.f64 	%fd19, %fd17, %fd18;
	@%p36 bra 	$L__BB0_29;
	mov.b32 	%r176, 0;
	st.local.v2.u32 	[%rd6], {%r176, %r279};
	st.local.f64 	[%rd6+8], %fd19;
	st.local.u32 	[%rd6+16], %r36;
	st.local.f64 	[%rd6+24], %fd18;
	mov.u64 	%rd132, $str;
	cvta.global.u64 	%rd133, %rd132;
	add.u64 	%rd134, %SP, 0;
	{ // callseq 6, 0
	.param .b64 param0;
	st.param.b64 	[param0], %rd133;
	.param .b64 param1;
	st.param.b64 	[param1], %rd134;
	.param .b32 retval0;
	call.uni (retval0), 
	vprintf, 
	(
	param0, 
	param1
	);
	ld.param.b32 	%r177, [retval0];
	} // callseq 6
$L__BB0_29:
	ld.global.nc.u32 	%r37, [%rd251+12];
	mul.wide.s32 	%rd135, %r37, 8;
	add.s64 	%rd136, %rd5, %rd135;
	ld.global.f64 	%fd20, [%rd136];
	add.f64 	%fd439, %fd19, %fd20;
	@%p36 bra 	$L__BB0_31;
	mov.b32 	%r179, 0;
	st.local.v2.u32 	[%rd6], {%r179, %r279};
	st.local.f64 	[%rd6+8], %fd439;
	st.local.u32 	[%rd6+16], %r37;
	st.local.f64 	[%rd6+24], %fd20;
	mov.u64 	%rd137, $str;
	cvta.global.u64 	%rd138, %rd137;
	add.u64 	%rd139, %SP, 0;
	{ // callseq 7, 0
	.param .b64 param0;
	st.param.b64 	[param0], %rd138;
	.param .b64 param1;
	st.param.b64 	[param1], %rd139;
	.param .b32 retval0;
	call.uni (retval0), 
	vprintf, 
	(
	param0, 
	param1
	);
	ld.param.b32 	%r180, [retval0];
	} // callseq 7
$L__BB0_31:
	add.s32 	%r280, %r280, 8;
	add.s64 	%rd251, %rd251, 32;
	setp.eq.s32 	%p44, %r280, 0;
	mov.u32 	%r282, %r22;
	@%p44 bra 	$L__BB0_32;
	bra.uni 	$L__BB0_15;
$L__BB0_32:
	setp.eq.s32 	%p45, %r18, 0;
	@%p45 bra 	$L__BB0_53;
	add.s32 	%r182, %r18, -1;
	setp.lt.u32 	%p46, %r182, 3;
	@%p46 bra 	$L__BB0_43;
	add.s32 	%r183, %r282, %r28;
	mul.wide.u32 	%rd140, %r183, 4;
	add.s64 	%rd141, %rd2, %rd140;
	ld.global.nc.u32 	%r41, [%rd141];
	mul.wide.s32 	%rd142, %r41, 8;
	add.s64 	%rd143, %rd5, %rd142;
	ld.global.f64 	%fd27, [%rd143];
	add.f64 	%fd28, %fd439, %fd27;
	not.pred 	%p47, %p2;
	@%p47 bra 	$L__BB0_36;
	mov.b32 	%r184, 0;
	st.local.v2.u32 	[%rd6], {%r184, %r279};
	st.local.f64 	[%rd6+8], %fd28;
	st.local.u32 	[%rd6+16], %r41;
	st.local.f64 	[%rd6+24], %fd27;
	mov.u64 	%rd144, $str;
	cvta.global.u64 	%rd145, %rd144;
	add.u64 	%rd146, %SP, 0;
	{ // callseq 8, 0
	.param .b64 param0;
	st.param.b64 	[param0], %rd145;
	.param .b64 param1;
	st.param.b64 	[param1], %rd146;
	.param .b32 retval0;
	call.uni (retval0), 
	vprintf, 
	(
	param0, 
	param1
	);
	ld.param.b32 	%r185, [retval0];
	} // callseq 8
$L__BB0_36:
	cvt.u64.u32 	%rd147, %r28;
	cvt.u64.u32 	%rd148, %r282;
	add.s64 	%rd149, %rd148, %rd147;
	shl.b64 	%rd150, %rd149, 2;
	add.s64 	%rd20, %rd2, %rd150;
	ld.global.nc.u32 	%r42, [%rd20+4];
	mul.wide.s32 	%rd151, %r42, 8;
	add.s64 	%rd152, %rd5, %rd151;
	ld.global.f64 	%fd29, [%rd152];
	add.f64 	%fd30, %fd28, %fd29;
	@%p47 bra 	$L__BB0_38;
	mov.b32 	%r187, 0;
	st.local.v2.u32 	[%rd6], {%r187, %r279};
	st.local.f64 	[%rd6+8], %fd30;
	st.local.u32 	[%rd6+16], %r42;
	st.local.f64 	[%rd6+24], %fd29;
	mov.u64 	%rd153, $str;
	cvta.global.u64 	%rd154, %rd153;
	add.u64 	%rd155, %SP, 0;
	{ // callseq 9, 0
	.param .b64 param0;
	st.param.b64 	[param0], %rd154;
	.param .b64 param1;
	st.param.b64 	[param1], %rd155;
	.param .b32 retval0;
	call.uni (retval0), 
	vprintf, 
	(
	param0, 
	param1
	);
	ld.param.b32 	%r188, [retval0];
	} // callseq 9
$L__BB0_38:
	ld.global.nc.u32 	%r43, [%rd20+8];
	mul.wide.s32 	%rd156, %r43, 8;
	add.s64 	%rd157, %rd5, %rd156;
	ld.global.f64 	%fd31, [%rd157];
	add.f64 	%fd32, %fd30, %fd31;
	@%p47 bra 	$L__BB0_40;
	mov.b32 	%r190, 0;
	st.local.v2.u32 	[%rd6], {%r190, %r279};
	st.local.f64 	[%rd6+8], %fd32;
	st.local.u32 	[%rd6+16], %r43;
	st.local.f64 	[%rd6+24], %fd31;
	mov.u64 	%rd158, $str;
	cvta.global.u64 	%rd159, %rd158;
	add.u64 	%rd160, %SP, 0;
	{ // callseq 10, 0
	.param .b64 param0;
	st.param.b64 	[param0], %rd159;
	.param .b64 param1;
	st.param.b64 	[param1], %rd160;
	.param .b32 retval0;
	call.uni (retval0), 
	vprintf, 
	(
	param0, 
	param1
	);
	ld.param.b32 	%r191, [retval0];
	} // callseq 10
$L__BB0_40:
	ld.global.nc.u32 	%r44, [%rd20+12];
	mul.wide.s32 	%rd161, %r44, 8;
	add.s64 	%rd162, %rd5, %rd161;
	ld.global.f64 	%fd33, [%rd162];
	add.f64 	%fd439, %fd32, %fd33;
	@%p47 bra 	$L__BB0_42;
	mov.b32 	%r193, 0;
	st.local.v2.u32 	[%rd6], {%r193, %r279};
	st.local.f64 	[%rd6+8], %fd439;
	st.local.u32 	[%rd6+16], %r44;
	st.local.f64 	[%rd6+24], %fd33;
	mov.u64 	%rd163, $str;
	cvta.global.u64 	%rd164, %rd163;
	add.u64 	%rd165, %SP, 0;
	{ // callseq 11, 0
	.param .b64 param0;
	st.param.b64 	[param0], %rd164;
	.param .b64 param1;
	st.param.b64 	[param1], %rd165;
	.param .b32 retval0;
	call.uni (retval0), 
	vprintf, 
	(
	param0, 
	param1
	);
	ld.param.b32 	%r194, [retval0];
	} // callseq 11
$L__BB0_42:
	add.s32 	%r282, %r282, 4;
$L__BB0_43:
	and.b32  	%r196, %r113, 3;
	setp.eq.s32 	%p51, %r196, 0;
	@%p51 bra 	$L__BB0_53;
	setp.eq.s32 	%p52, %r196, 1;
	@%p52 bra 	$L__BB0_50;
	add.s32 	%r197, %r282, %r28;
	mul.wide.u32 	%rd166, %r197, 4;
	add.s64 	%rd167, %rd2, %rd166;
	ld.global.nc.u32 	%r47, [%rd167];
	mul.wide.s32 	%rd168, %r47, 8;
	add.s64 	%rd169, %rd5, %rd168;
	ld.global.f64 	%fd37, [%rd169];
	add.f64 	%fd38, %fd439, %fd37;
	not.pred 	%p53, %p2;
	@%p53 bra 	$L__BB0_47;
	mov.b32 	%r198, 0;
	st.local.v2.u32 	[%rd6], {%r198, %r279};
	st.local.f64 	[%rd6+8], %fd38;
	st.local.u32 	[%rd6+16], %r47;
	st.local.f64 	[%rd6+24], %fd37;
	mov.u64 	%rd170, $str;
	cvta.global.u64 	%rd171, %rd170;
	add.u64 	%rd172, %SP, 0;
	{ // callseq 12, 0
	.param .b64 param0;
	st.param.b64 	[param0], %rd171;
	.param .b64 param1;
	st.param.b64 	[param1], %rd172;
	.param .b32 retval0;
	call.uni (retval0), 
	vprintf, 
	(
	param0, 
	param1
	);
	ld.param.b32 	%r199, [retval0];
	} // callseq 12
$L__BB0_47:
	cvt.u64.u32 	%rd173, %r28;
	cvt.u64.u32 	%rd174, %r282;
	add.s64 	%rd175, %rd174, %rd173;
	shl.b64 	%rd176, %rd175, 2;
	add.s64 	%rd177, %rd2, %rd176;
	ld.global.nc.u32 	%r48, [%rd177+4];
	mul.wide.s32 	%rd178, %r48, 8;
	add.s64 	%rd179, %rd5, %rd178;
	ld.global.f64 	%fd39, [%rd179];
	add.f64 	%fd439, %fd38, %fd39;
	@%p53 bra 	$L__BB0_49;
	mov.b32 	%r201, 0;
	st.local.v2.u32 	[%rd6], {%r201, %r279};
	st.local.f64 	[%rd6+8], %fd439;
	st.local.u32 	[%rd6+16], %r48;
	st.local.f64 	[%rd6+24], %fd39;
	mov.u64 	%rd180, $str;
	cvta.global.u64 	%rd181, %rd180;
	add.u64 	%rd182, %SP, 0;
	{ // callseq 13, 0
	.param .b64 param0;
	st.param.b64 	[param0], %rd181;
	.param .b64 param1;
	st.param.b64 	[param1], %rd182;
	.param .b32 retval0;
	call.uni (retval0), 
	vprintf, 
	(
	param0, 
	param1
	);
	ld.param.b32 	%r202, [retval0];
	} // callseq 13
$L__BB0_49:
	add.s32 	%r282, %r282, 2;
$L__BB0_50:
	and.b32  	%r204, %r113, 1;
	setp.eq.b32 	%p55, %r204, 1;
	not.pred 	%p56, %p55;
	@%p56 bra 	$L__BB0_53;
	add.s32 	%r205, %r282, %r28;
	mul.wide.u32 	%rd183, %r205, 4;
	add.s64 	%rd184, %rd2, %rd183;
	ld.global.nc.u32 	%r51, [%rd184];
	mul.wide.s32 	%rd185, %r51, 8;
	add.s64 	%rd186, %rd5, %rd185;
	ld.global.f64 	%fd43, [%rd186];
	add.f64 	%fd439, %fd439, %fd43;
	not.pred 	%p57, %p2;
	@%p57 bra 	$L__BB0_53;
	mov.b32 	%r206, 0;
	st.local.v2.u32 	[%rd6], {%r206, %r279};
	st.local.f64 	[%rd6+8], %fd439;
	st.local.u32 	[%rd6+16], %r51;
	st.local.f64 	[%rd6+24], %fd43;
	mov.u64 	%rd187, $str;
	cvta.global.u64 	%rd188, %rd187;
	add.u64 	%rd189, %SP, 0;
	{ // callseq 14, 0
	.param .b64 param0;
	st.param.b64 	[param0], %rd188;
	.param .b64 param1;
	st.param.b64 	[param1], %rd189;
	.param .b32 retval0;
	call.uni (retval0), 
	vprintf, 
	(
	param0, 
	param1
	);
	ld.param.b32 	%r207, [retval0];
	} // callseq 14
$L__BB0_53:
	mul.wide.u32 	%rd190, %r279, 8;
	add.s64 	%rd191, %rd5, %rd190;
	ld.global.f64 	%fd46, [%rd191];
	setp.eq.s32 	%p58, %r114, 4;
	@%p58 bra 	$L__BB0_54;
	bra.uni 	$L__BB0_56;
$L__BB0_54:
	fma.rn.f64 	%fd442, %fd46, 0dC010000000000000, %fd439;
$L__BB0_55:
	mul.wide.u32 	%rd192, %r279, 8;
	add.s64 	%rd193, %rd3, %rd192;
	st.global.f64 	[%rd193], %fd442;
	add.s32 	%r279, %r279, %r2;
	setp.lt.s32 	%p60, %r279, %r111;
	@%p60 bra 	$L__BB0_13;
	bra.uni 	$L__BB0_78;
$L__BB0_56:
	setp.eq.s32 	%p59, %r114, 6;
	@%p59 bra 	$L__BB0_57;
	bra.uni 	$L__BB0_55;
$L__BB0_57:
	fma.rn.f64 	%fd171, %fd46, 0dC018000000000000, %fd439;
	add.f64 	%fd172, %fd171, %fd171;
	div.rn.f64 	%fd442, %fd172, 0d4008000000000000;
	bra.uni 	$L__BB0_55;
$L__BB0_58:
	setp.eq.s32 	%p15, %r114, 6;
	@%p15 bra 	$L__BB0_66;
	setp.ne.s32 	%p16, %r114, 4;
	@%p16 bra 	$L__BB0_72;
	setp.eq.s32 	%p22, %r19, 0;
	mov.u32 	%r284, %r1;
	@%p22 bra 	$L__BB0_64;
	setp.eq.s32 	%p23, %r19, 1;
	ld.global.f64 	%fd151, [%rd7];
	fma.rn.f64 	%fd442, %fd151, 0dC010000000000000, 0d0000000000000000;
	st.global.f64 	[%rd8], %fd442;
	mov.u32 	%r284, %r12;
	@%p23 bra 	$L__BB0_64;
	setp.eq.s32 	%p24, %r19, 2;
	ld.global.f64 	%fd152, [%rd9];
	fma.rn.f64 	%fd442, %fd152, 0dC010000000000000, 0d0000000000000000;
	st.global.f64 	[%rd10], %fd442;
	mov.u32 	%r284, %r20;
	@%p24 bra 	$L__BB0_64;
	ld.global.f64 	%fd153, [%rd11];
	fma.rn.f64 	%fd442, %fd153, 0dC010000000000000, 0d0000000000000000;
	st.global.f64 	[%rd12], %fd442;
	mov.u32 	%r284, %r21;
$L__BB0_64:
	setp.lt.u32 	%p25, %r13, 3;
	@%p25 bra 	$L__BB0_78;
$L__BB0_65:
	mul.wide.u32 	%rd78, %r284, 8;
	add.s64 	%rd79, %rd5, %rd78;
	ld.global.f64 	%fd154, [%rd79];
	mul.f64 	%fd155, %fd154, 0d4010000000000000;
	mov.f64 	%fd156, 0d0000000000000000;
	sub.f64 	%fd157, %fd156, %fd155;
	add.s64 	%rd80, %rd3, %rd78;
	st.global.f64 	[%rd80], %fd157;
	add.s32 	%r151, %r284, %r2;
	mul.wide.u32 	%rd81, %r151, 8;
	add.s64 	%rd82, %rd5, %rd81;
	ld.global.f64 	%fd158, [%rd82];
	mul.f64 	%fd159, %fd158, 0d4010000000000000;
	sub.f64 	%fd160, %fd156, %fd159;
	add.s64 	%rd83, %rd3, %rd81;
	st.global.f64 	[%rd83], %fd160;
	add.s32 	%r152, %r151, %r2;
	mul.wide.u32 	%rd84, %r152, 8;
	add.s64 	%rd85, %rd5, %rd84;
	ld.global.f64 	%fd161, [%rd85];
	mul.f64 	%fd162, %fd161, 0d4010000000000000;
	sub.f64 	%fd163, %fd156, %fd162;
	add.s64 	%rd86, %rd3, %rd84;
	st.global.f64 	[%rd86], %fd163;
	add.s32 	%r153, %r152, %r2;
	mul.wide.u32 	%rd87, %r153, 8;
	add.s64 	%rd88, %rd5, %rd87;
	ld.global.f64 	%fd164, [%rd88];
	mul.f64 	%fd165, %fd164, 0d4010000000000000;
	sub.f64 	%fd442, %fd156, %fd165;
	add.s64 	%rd89, %rd3, %rd87;
	st.global.f64 	[%rd89], %fd442;
	add.s32 	%r284, %r153, %r2;
	setp.lt.s32 	%p26, %r284, %r111;
	@%p26 bra 	$L__BB0_65;
	bra.uni 	$L__BB0_78;
$L__BB0_66:
	setp.eq.s32 	%p17, %r19, 0;
	mov.u32 	%r286, %r1;
	@%p17 bra 	$L__BB0_70;
	setp.eq.s32 	%p18, %r19, 1;
	ld.global.f64 	%fd121, [%rd7];
	fma.rn.f64 	%fd122, %fd121, 0dC018000000000000, 0d0000000000000000;
	add.f64 	%fd123, %fd122, %fd122;
	div.rn.f64 	%fd442, %fd123, 0d4008000000000000;
	st.global.f64 	[%rd8], %fd442;
	mov.u32 	%r286, %r12;
	@%p18 bra 	$L__BB0_70;
	setp.eq.s32 	%p19, %r19, 2;
	ld.global.f64 	%fd124, [%rd9];
	fma.rn.f64 	%fd125, %fd124, 0dC018000000000000, 0d0000000000000000;
	add.f64 	%fd126, %fd125, %fd125;
	div.rn.f64 	%fd442, %fd126, 0d4008000000000000;
	st.global.f64 	[%rd10], %fd442;
	mov.u32 	%r286, %r20;
	@%p19 bra 	$L__BB0_70;
	ld.global.f64 	%fd127, [%rd11];
	fma.rn.f64 	%fd128, %fd127, 0dC018000000000000, 0d0000000000000000;
	add.f64 	%fd129, %fd128, %fd128;
	div.rn.f64 	%fd442, %fd129, 0d4008000000000000;
	st.global.f64 	[%rd12], %fd442;
	mov.u32 	%r286, %r21;
$L__BB0_70:
	setp.lt.u32 	%p20, %r13, 3;
	@%p20 bra 	$L__BB0_78;
$L__BB0_71:
	mul.wide.u32 	%rd66, %r286, 8;
	add.s64 	%rd67, %rd5, %rd66;
	ld.global.f64 	%fd130, [%rd67];
	mul.f64 	%fd131, %fd130, 0d4018000000000000;
	mov.f64 	%fd132, 0d0000000000000000;
	sub.f64 	%fd133, %fd132, %fd131;
	add.f64 	%fd134, %fd133, %fd133;
	div.rn.f64 	%fd135, %fd134, 0d4008000000000000;
	add.s64 	%rd68, %rd3, %rd66;
	st.global.f64 	[%rd68], %fd135;
	add.s32 	%r148, %r286, %r2;
	mul.wide.u32 	%rd69, %r148, 8;
	add.s64 	%rd70, %rd5, %rd69;
	ld.global.f64 	%fd136, [%rd70];
	mul.f64 	%fd137, %fd136, 0d4018000000000000;
	sub.f64 	%fd138, %fd132, %fd137;
	add.f64 	%fd139, %fd138, %fd138;
	div.rn.f64 	%fd140, %fd139, 0d4008000000000000;
	add.s64 	%rd71, %rd3, %rd69;
	st.global.f64 	[%rd71], %fd140;
	add.s32 	%r149, %r148, %r2;
	mul.wide.u32 	%rd72, %r149, 8;
	add.s64 	%rd73, %rd5, %rd72;
	ld.global.f64 	%fd141, [%rd73];
	mul.f64 	%fd142, %fd141, 0d4018000000000000;
	sub.f64 	%fd143, %fd132, %fd142;
	add.f64 	%fd144, %fd143, %fd143;
	div.rn.f64 	%fd145, %fd144, 0d4008000000000000;
	add.s64 	%rd74, %rd3, %rd72;
	st.global.f64 	[%rd74], %fd145;
	add.s32 	%r150, %r149, %r2;
	mul.wide.u32 	%rd75, %r150, 8;
	add.s64 	%rd76, %rd5, %rd75;
	ld.global.f64 	%fd146, [%rd76];
	mul.f64 	%fd147, %fd146, 0d4018000000000000;
	sub.f64 	%fd148, %fd132, %fd147;
	add.f64 	%fd149, %fd148, %fd148;
	div.rn.f64 	%fd442, %fd149, 0d4008000000000000;
	add.s64 	%rd77, %rd3, %rd75;
	st.global.f64 	[%rd77], %fd442;
	add.s32 	%r286, %r150, %r2;
	setp.lt.s32 	%p21, %r286, %r111;
	@%p21 bra 	$L__BB0_71;
	bra.uni 	$L__BB0_78;
$L__BB0_72:
	setp.eq.s32 	%p27, %r19, 0;
	mov.u32 	%r288, %r1;
	@%p27 bra 	$L__BB0_76;
	setp.eq.s32 	%p28, %r19, 1;
	st.global.f64 	[%rd8], %fd442;
	mov.u32 	%r288, %r12;
	@%p28 bra 	$L__BB0_76;
	setp.eq.s32 	%p29, %r19, 2;
	st.global.f64 	[%rd10], %fd442;
	mov.u32 	%r288, %r20;
	@%p29 bra 	$L__BB0_76;
	st.global.f64 	[%rd12], %fd442;
	mov.u32 	%r288, %r21;
$L__BB0_76:
	setp.lt.u32 	%p30, %r13, 3;
	@%p30 bra 	$L__BB0_78;
$L__BB0_77:
	mul.wide.u32 	%rd90, %r288, 8;
	add.s64 	%rd91, %rd3, %rd90;
	st.global.f64 	[%rd91], %fd442;
	add.s32 	%r154, %r288, %r2;
	mul.wide.u32 	%rd92, %r154, 8;
	add.s64 	%rd93, %rd3, %rd92;
	st.global.f64 	[%rd93], %fd442;
	add.s32 	%r155, %r154, %r2;
	mul.wide.u32 	%rd94, %r155, 8;
	add.s64 	%rd95, %rd3, %rd94;
	st.global.f64 	[%rd95], %fd442;
	add.s32 	%r156, %r155, %r2;
	mul.wide.u32 	%rd96, %r156, 8;
	add.s64 	%rd97, %rd3, %rd96;
	st.global.f64 	[%rd97], %fd442;
	add.s32 	%r288, %r156, %r2;
	setp.lt.s32 	%p31, %r288, %r111;
	@%p31 bra 	$L__BB0_77;
$L__BB0_78:
	bar.sync 	0;
	@%p13 bra 	$L__BB0_84;
	setp.eq.s32 	%p62, %r19, 0;
	mov.u32 	%r290, %r1;
	@%p62 bra 	$L__BB0_83;
	setp.eq.s32 	%p63, %r19, 1;
	ld.global.f64 	%fd173, [%rd8];
	ld.global.f64 	%fd174, [%rd7];
	fma.rn.f64 	%fd175, %fd112, %fd173, %fd174;
	max.f64 	%fd176, %fd175, 0d0000000000000000;
	st.global.f64 	[%rd7], %fd176;
	mov.u32 	%r290, %r12;
	@%p63 bra 	$L__BB0_83;
	setp.eq.s32 	%p64, %r19, 2;
	ld.global.f64 	%fd177, [%rd10];
	ld.global.f64 	%fd178, [%rd9];
	fma.rn.f64 	%fd179, %fd112, %fd177, %fd178;
	max.f64 	%fd180, %fd179, 0d0000000000000000;
	st.global.f64 	[%rd9], %fd180;
	mov.u32 	%r290, %r20;
	@%p64 bra 	$L__BB0_83;
	ld.global.f64 	%fd181, [%rd12];
	ld.global.f64 	%fd182, [%rd11];
	fma.rn.f64 	%fd183, %fd112, %fd181, %fd182;
	max.f64 	%fd184, %fd183, 0d0000000000000000;
	st.global.f64 	[%rd11], %fd184;
	mov.u32 	%r290, %r21;
$L__BB0_83:
	setp.lt.u32 	%p65, %r13, 3;
	@%p65 bra 	$L__BB0_84;
	bra.uni 	$L__BB0_146;
$L__BB0_84:
	setp.ge.s32 	%p67, %r1, %r112;
	@%p67 bra 	$L__BB0_91;
	and.b32  	%r212, %r14, 3;
	setp.eq.s32 	%p68, %r212, 3;
	mov.u32 	%r291, %r1;
	@%p68 bra 	$L__BB0_89;
	and.b32  	%r213, %r14, 3;
	setp.eq.s32 	%p69, %r213, 0;
	ld.global.nc.u32 	%r214, [%rd13];
	mul.wide.s32 	%rd206, %r214, 8;
	add.s64 	%rd207, %rd3, %rd206;
	ld.global.f64 	%fd201, [%rd207];
	ld.global.f64 	%fd202, [%rd14];
	fma.rn.f64 	%fd203, %fd112, %fd201, %fd202;
	max.f64 	%fd204, %fd203, 0d0000000000000000;
	st.global.f64 	[%rd14], %fd204;
	mov.u32 	%r291, %r12;
	@%p69 bra 	$L__BB0_89;
	and.b32  	%r215, %r14, 3;
	setp.eq.s32 	%p70, %r215, 1;
	ld.global.nc.u32 	%r216, [%rd15];
	mul.wide.s32 	%rd208, %r216, 8;
	add.s64 	%rd209, %rd3, %rd208;
	ld.global.f64 	%fd205, [%rd209];
	ld.global.f64 	%fd206, [%rd16];
	fma.rn.f64 	%fd207, %fd112, %fd205, %fd206;
	max.f64 	%fd208, %fd207, 0d0000000000000000;
	st.global.f64 	[%rd16], %fd208;
	mov.u32 	%r291, %r20;
	@%p70 bra 	$L__BB0_89;
	mul.wide.s32 	%rd210, %r2, 4;
	add.s64 	%rd211, %rd15, %rd210;
	ld.global.nc.u32 	%r217, [%rd211];
	mul.wide.s32 	%rd212, %r217, 8;
	add.s64 	%rd213, %rd3, %rd212;
	ld.global.f64 	%fd209, [%rd213];
	shl.b32 	%r218, %r2, 3;
	cvt.u64.u32 	%rd214, %r218;
	add.s64 	%rd215, %rd16, %rd214;
	ld.global.f64 	%fd210, [%rd215];
	fma.rn.f64 	%fd211, %fd112, %fd209, %fd210;
	max.f64 	%fd212, %fd211, 0d0000000000000000;
	st.global.f64 	[%rd215], %fd212;
	mov.u32 	%r291, %r21;
$L__BB0_89:
	setp.lt.u32 	%p71, %r14, 3;
	@%p71 bra 	$L__BB0_91;
$L__BB0_90:
	shl.b32 	%r219, %r2, 3;
	cvt.u64.u32 	%rd216, %r219;
	add.s32 	%r220, %r291, %r111;
	mul.wide.u32 	%rd217, %r291, 4;
	add.s64 	%rd218, %rd4, %rd217;
	ld.global.nc.u32 	%r221, [%rd218];
	mul.wide.s32 	%rd219, %r221, 8;
	add.s64 	%rd220, %rd3, %rd219;
	ld.global.f64 	%fd213, [%rd220];
	mul.wide.s32 	%rd221, %r220, 8;
	add.s64 	%rd222, %rd5, %rd221;
	ld.global.f64 	%fd214, [%rd222];
	fma.rn.f64 	%fd215, %fd112, %fd213, %fd214;
	max.f64 	%fd216, %fd215, 0d0000000000000000;
	st.global.f64 	[%rd222], %fd216;
	add.s32 	%r222, %r291, %r2;
	mul.wide.u32 	%rd223, %r222, 4;
	add.s64 	%rd224, %rd4, %rd223;
	ld.global.nc.u32 	%r223, [%rd224];
	mul.wide.s32 	%rd225, %r223, 8;
	add.s64 	%rd226, %rd3, %rd225;
	ld.global.f64 	%fd217, [%rd226];
	add.s64 	%rd227, %rd222, %rd216;
	ld.global.f64 	%fd218, [%rd227];
	fma.rn.f64 	%fd219, %fd112, %fd217, %fd218;
	max.f64 	%fd220, %fd219, 0d0000000000000000;
	st.global.f64 	[%rd227], %fd220;
	add.s32 	%r224, %r222, %r2;
	mul.wide.u32 	%rd228, %r224, 4;
	add.s64 	%rd229, %rd4, %rd228;
	ld.global.nc.u32 	%r225, [%rd229];
	mul.wide.s32 	%rd230, %r225, 8;
	add.s64 	%rd231, %rd3, %rd230;
	ld.global.f64 	%fd221, [%rd231];
	add.s64 	%rd232, %rd227, %rd216;
	ld.global.f64 	%fd222, [%rd232];
	fma.rn.f64 	%fd223, %fd112, %fd221, %fd222;
	max.f64 	%fd224, %fd223, 0d0000000000000000;
	st.global.f64 	[%rd232], %fd224;
	add.s32 	%r226, %r224, %r2;
	mul.wide.u32 	%rd233, %r226, 4;
	add.s64 	%rd234, %rd4, %rd233;
	ld.global.nc.u32 	%r227, [%rd234];
	mul.wide.s32 	%rd235, %r227, 8;
	add.s64 	%rd236, %rd3, %rd235;
	ld.global.f64 	%fd225, [%rd236];
	add.s64 	%rd237, %rd232, %rd216;
	ld.global.f64 	%fd226, [%rd237];
	fma.rn.f64 	%fd227, %fd112, %fd225, %fd226;
	max.f64 	%fd228, %fd227, 0d0000000000000000;
	st.global.f64 	[%rd237], %fd228;
	add.s32 	%r291, %r226, %r2;
	setp.lt.s32 	%p72, %r291, %r112;
	@%p72 bra 	$L__BB0_90;
$L__BB0_91:
	setp.ne.s32 	%p73, %r1, 0;
	bar.sync 	0;
	@%p73 bra 	$L__BB0_142;
	setp.lt.s32 	%p74, %r111, 1;
	mov.f64 	%fd450, 0d0000000000000000;
	@%p74 bra 	$L__BB0_106;
	setp.lt.u32 	%p75, %r15, 15;
	mov.f64 	%fd450, 0d0000000000000000;
	mov.b32 	%r296, 0;
	@%p75 bra 	$L__BB0_96;
	mov.f64 	%fd450, 0d0000000000000000;
	mov.b32 	%r294, 0;
$L__BB0_95:
	.pragma "nounroll";
	mul.wide.u32 	%rd238, %r294, 8;
	add.s64 	%rd239, %rd5, %rd238;
	ld.global.f64 	%fd233, [%rd239];
	setp.gt.f64 	%p76, %fd233, 0d0000000000000000;
	add.f64 	%fd234, %fd450, %fd233;
	selp.f64 	%fd235, %fd234, %fd450, %p76;
	ld.global.f64 	%fd236, [%rd239+8];
	setp.gt.f64 	%p77, %fd236, 0d0000000000000000;
	add.f64 	%fd237, %fd235, %fd236;
	selp.f64 	%fd238, %fd237, %fd235, %p77;
	ld.global.f64 	%fd239, [%rd239+16];
	setp.gt.f64 	%p78, %fd239, 0d0000000000000000;
	add.f64 	%fd240, %fd238, %fd239;
	selp.f64 	%fd241, %fd240, %fd238, %p78;
	ld.global.f64 	%fd242, [%rd239+24];
	setp.gt.f64 	%p79, %fd242, 0d0000000000000000;
	add.f64 	%fd243, %fd241, %fd242;
	selp.f64 	%fd244, %fd243, %fd241, %p79;
	ld.global.f64 	%fd245, [%rd239+32];
	setp.gt.f64 	%p80, %fd245, 0d0000000000000000;
	add.f64 	%fd246, %fd244, %fd245;
	selp.f64 	%fd247, %fd246, %fd244, %p80;
	ld.global.f64 	%fd248, [%rd239+40];
	setp.gt.f64 	%p81, %fd248, 0d0000000000000000;
	add.f64 	%fd249, %fd247, %fd248;
	selp.f64 	%fd250, %fd249, %fd247, %p81;
	ld.global.f64 	%fd251, [%rd239+48];
	setp.gt.f64 	%p82, %fd251, 0d0000000000000000;
	add.f64 	%fd252, %fd250, %fd251;
	selp.f64 	%fd253, %fd252, %fd250, %p82;
	ld.global.f64 	%fd254, [%rd239+56];
	setp.gt.f64 	%p83, %fd254, 0d0000000000000000;
	add.f64 	%fd255, %fd253, %fd254;
	selp.f64 	%fd256, %fd255, %fd253, %p83;
	ld.global.f64 	%fd257, [%rd239+64];
	setp.gt.f64 	%p84, %fd257, 0d0000000000000000;
	add.f64 	%fd258, %fd256, %fd257;
	selp.f64 	%fd259, %fd258, %fd256, %p84;
	ld.global.f64 	%fd260, [%rd239+72];
	setp.gt.f64 	%p85, %fd260, 0d0000000000000000;
	add.f64 	%fd261, %fd259, %fd260;
	selp.f64 	%fd262, %fd261, %fd259, %p85;
	ld.global.f64 	%fd263, [%rd239+80];
	setp.gt.f64 	%p86, %fd263, 0d0000000000000000;
	add.f64 	%fd264, %fd262, %fd263;
	selp.f64 	%fd265, %fd264, %fd262, %p86;
	ld.global.f64 	%fd266, [%rd239+88];
	setp.gt.f64 	%p87, %fd266, 0d0000000000000000;
	add.f64 	%fd267, %fd265, %fd266;
	selp.f64 	%fd268, %fd267, %fd265, %p87;
	ld.global.f64 	%fd269, [%rd239+96];
	setp.gt.f64 	%p88, %fd269, 0d0000000000000000;
	add.f64 	%fd270, %fd268, %fd269;
	selp.f64 	%fd271, %fd270, %fd268, %p88;
	ld.global.f64 	%fd272, [%rd239+104];
	setp.gt.f64 	%p89, %fd272, 0d0000000000000000;
	add.f64 	%fd273, %fd271, %fd272;
	selp.f64 	%fd274, %fd273, %fd271, %p89;
	ld.global.f64 	%fd275, [%rd239+112];
	setp.gt.f64 	%p90, %fd275, 0d0000000000000000;
	add.f64 	%fd276, %fd274, %fd275;
	selp.f64 	%fd277, %fd276, %fd274, %p90;
	ld.global.f64 	%fd278, [%rd239+120];
	setp.gt.f64 	%p91, %fd278, 0d0000000000000000;
	add.f64 	%fd279, %fd277, %fd278;
	selp.f64 	%fd450, %fd279, %fd277, %p91;
	add.s32 	%r294, %r294, 16;
	and.b32  	%r296, %r111, 2147483632;
	setp.ne.s32 	%p92, %r294, %r296;
	@%p92 bra 	$L__BB0_95;
$L__BB0_96:
	setp.eq.s32 	%p93, %r16, 0;
	@%p93 bra 	$L__BB0_106;
	add.s32 	%r230, %r16, -1;
	setp.lt.u32 	%p94, %r230, 7;
	@%p94 bra 	$L__BB0_99;
	mul.wide.u32 	%rd240, %r296, 8;
	add.s64 	%rd241, %rd5, %rd240;
	ld.global.f64 	%fd281, [%rd241];
	setp.gt.f64 	%p95, %fd281, 0d0000000000000000;
	add.f64 	%fd282, %fd450, %fd281;
	selp.f64 	%fd283, %fd282, %fd450, %p95;
	ld.global.f64 	%fd284, [%rd241+8];
	setp.gt.f64 	%p96, %fd284, 0d0000000000000000;
	add.f64 	%fd285, %fd283, %fd284;
	selp.f64 	%fd286, %fd285, %fd283, %p96;
	ld.global.f64 	%fd287, [%rd241+16];
	setp.gt.f64 	%p97, %fd287, 0d0000000000000000;
	add.f64 	%fd288, %fd286, %fd287;
	selp.f64 	%fd289, %fd288, %fd286, %p97;
	ld.global.f64 	%fd290, [%rd241+24];
	setp.gt.f64 	%p98, %fd290, 0d0000000000000000;
	add.f64 	%fd291, %fd289, %fd290;
	selp.f64 	%fd292, %fd291, %fd289, %p98;
	ld.global.f64 	%fd293, [%rd241+32];
	setp.gt.f64 	%p99, %fd293, 0d0000000000000000;
	add.f64 	%fd294, %fd292, %fd293;
	selp.f64 	%fd295, %fd294, %fd292, %p99;
	ld.global.f64 	%fd296, [%rd241+40];
	setp.gt.f64 	%p100, %fd296, 0d0000000000000000;
	add.f64 	%fd297, %fd295, %fd296;
	selp.f64 	%fd298, %fd297, %fd295, %p100;
	ld.global.f64 	%fd299, [%rd241+48];
	setp.gt.f64 	%p101, %fd299, 0d0000000000000000;
	add.f64 	%fd300, %fd298, %fd299;
	selp.f64 	%fd301, %fd300, %fd298, %p101;
	ld.global.f64 	%fd302, [%rd241+56];
	setp.gt.f64 	%p102, %fd302, 0d0000000000000000;
	add.f64 	%fd303, %fd301, %fd302;
	selp.f64 	%fd450, %fd303, %fd301, %p102;
	add.s32 	%r296, %r296, 8;
$L__BB0_99:
	setp.eq.s32 	%p103, %r17, 0;
	@%p103 bra 	$L__BB0_106;
	add.s32 	%r231, %r17, -1;
	setp.lt.u32 	%p104, %r231, 3;
	@%p104 bra 	$L__BB0_102;
	mul.wide.u32 	%rd242, %r296, 8;
	add.s64 	%rd243, %rd5, %rd242;
	ld.global.f64 	%fd305, [%rd243];
	setp.gt.f64 	%p105, %fd305, 0d0000000000000000;
	add.f64 	%fd306, %fd450, %fd305;
	selp.f64 	%fd307, %fd306, %fd450, %p105;
	ld.global.f64 	%fd308, [%rd243+8];
	setp.gt.f64 	%p106, %fd308, 0d0000000000000000;
	add.f64 	%fd309, %fd307, %fd308;
	selp.f64 	%fd310, %fd309, %fd307, %p106;
	ld.global.f64 	%fd311, [%rd243+16];
	setp.gt.f64 	%p107, %fd311, 0d0000000000000000;
	add.f64 	%fd312, %fd310, %fd311;
	selp.f64 	%fd313, %fd312, %fd310, %p107;
	ld.global.f64 	%fd314, [%rd243+24];
	setp.gt.f64 	%p108, %fd314, 0d0000000000000000;
	add.f64 	%fd315, %fd313, %fd314;
	selp.f64 	%fd450, %fd315, %fd313, %p108;
	add.s32 	%r296, %r296, 4;
$L__BB0_102:
	setp.eq.s32 	%p109, %r23, 0;
	@%p109 bra 	$L__BB0_106;
	setp.eq.s32 	%p110, %r23, 1;
	mul.wide.u32 	%rd244, %r296, 8;
	add.s64 	%rd21, %rd5, %rd244;
	ld.global.f64 	%fd316, [%rd21];
	setp.gt.f64 	%p111, %fd316, 0d0000000000000000;
	add.f64 	%fd317, %fd450, %fd316;
	selp.f64 	%fd450, %fd317, %fd450, %p111;
	@%p110 bra 	$L__BB0_106;
	setp.eq.s32 	%p112, %r23, 2;
	ld.global.f64 	%fd318, [%rd21+8];
	setp.gt.f64 	%p113, %fd318, 0d0000000000000000;
	add.f64 	%fd319, %fd450, %fd318;
	selp.f64 	%fd450, %fd319, %fd450, %p113;
	@%p112 bra 	$L__BB0_106;
	ld.global.f64 	%fd320, [%rd21+16];
	setp.gt.f64 	%p114, %fd320, 0d0000000000000000;
	add.f64 	%fd321, %fd450, %fd320;
	selp.f64 	%fd450, %fd321, %fd450, %p114;
$L__BB0_106:
	setp.le.f64 	%p116, %fd450, 0d0000000000000000;
	mov.f64 	%fd465, 0d0000000000000000;
	or.pred  	%p117, %p116, %p74;
	@%p117 bra 	$L__BB0_139;
	setp.eq.s32 	%p118, %r15, 0;
	mov.f64 	%fd465, 0d0000000000000000;
	mov.b64 	%rd252, 0;
	@%p118 bra 	$L__BB0_129;
	mov.f64 	%fd465, 0d0000000000000000;
	mov.b32 	%r298, 0;
$L__BB0_109:
	mul.wide.u32 	%rd246, %r298, 8;
	add.s64 	%rd22, %rd5, %rd246;
	ld.global.f64 	%fd73, [%rd22];
	setp.leu.f64 	%p119, %fd73, 0d0000000000000000;
	@%p119 bra 	$L__BB0_118;
	div.rn.f64 	%fd74, %fd73, %fd450;
	{
	.reg .b32 %temp; 
	mov.b64 	{%temp, %r299}, %fd74;
	}
	{
	.reg .b32 %temp; 
	mov.b64 	{%r300, %temp}, %fd74;
	}
	setp.gt.s32 	%p120, %r299, 1048575;
	mov.b32 	%r301, -1023;
	mov.f64 	%fd452, %fd74;
	@%p120 bra 	$L__BB0_112;
	mul.f64 	%fd452, %fd74, 0d4350000000000000;
	{
	.reg .b32 %temp; 
	mov.b64 	{%temp, %r299}, %fd452;
	}
	{
	.reg .b32 %temp; 
	mov.b64 	{%r300, %temp}, %fd452;
	}
	mov.b32 	%r301, -1077;
$L__BB0_112:
	add.s32 	%r235, %r299, -1;
	setp.gt.u32 	%p121, %r235, 2146435070;
	@%p121 bra 	$L__BB0_116;
	shr.u32 	%r238, %r299, 20;
	add.s32 	%r302, %r301, %r238;
	and.b32  	%r239, %r299, 1048575;
	or.b32  	%r240, %r239, 1072693248;
	mov.b64 	%fd453, {%r300, %r240};
	setp.lt.u32 	%p123, %r240, 1073127583;
	@%p123 bra 	$L__BB0_115;
	{
	.reg .b32 %temp; 
	mov.b64 	{%r241, %temp}, %fd453;
	}
	{
	.reg .b32 %temp; 
	mov.b64 	{%temp, %r242}, %fd453;
	}
	add.s32 	%r243, %r242, -1048576;
	mov.b64 	%fd453, {%r241, %r243};
	add.s32 	%r302, %r302, 1;
$L__BB0_115:
	add.f64 	%fd327, %fd453, 0dBFF0000000000000;
	add.f64 	%fd328, %fd453, 0d3FF0000000000000;
	rcp.approx.ftz.f64 	%fd329, %fd328;
	neg.f64 	%fd330, %fd328;
	fma.rn.f64 	%fd331, %fd330, %fd329, 0d3FF0000000000000;
	fma.rn.f64 	%fd332, %fd331, %fd331, %fd331;
	fma.rn.f64 	%fd333, %fd332, %fd329, %fd329;
	mul.f64 	%fd334, %fd327, %fd333;
	fma.rn.f64 	%fd335, %fd327, %fd333, %fd334;
	mul.f64 	%fd336, %fd335, %fd335;
	fma.rn.f64 	%fd337, %fd336, 0d3EB1380B3AE80F1E, 0d3ED0EE258B7A8B04;
	fma.rn.f64 	%fd338, %fd337, %fd336, 0d3EF3B2669F02676F;
	fma.rn.f64 	%fd339, %fd338, %fd336, 0d3F1745CBA9AB0956;
	fma.rn.f64 	%fd340, %fd339, %fd336, 0d3F3C71C72D1B5154;
	fma.rn.f64 	%fd341, %fd340, %fd336, 0d3F624924923BE72D;
	fma.rn.f64 	%fd342, %fd341, %fd336, 0d3F8999999999A3C4;
	fma.rn.f64 	%fd343, %fd342, %fd336, 0d3FB5555555555554;
	sub.f64 	%fd344, %fd327, %fd335;
	add.f64 	%fd345, %fd344, %fd344;
	neg.f64 	%fd346, %fd335;
	fma.rn.f64 	%fd347, %fd346, %fd327, %fd345;
	mul.f64 	%fd348, %fd333, %fd347;
	mul.f64 	%fd349, %fd336, %fd343;
	fma.rn.f64 	%fd350, %fd349, %fd335, %fd348;
	xor.b32  	%r244, %r302, -2147483648;
	mov.b32 	%r245, 1127219200;
	mov.b64 	%fd351, {%r244, %r245};
	sub.f64 	%fd352, %fd351, %fd1;
	fma.rn.f64 	%fd353, %fd352, 0d3FE62E42FEFA39EF, %fd335;
	fma.rn.f64 	%fd354, %fd352, 0dBFE62E42FEFA39EF, %fd353;
	sub.f64 	%fd355, %fd354, %fd335;
	sub.f64 	%fd356, %fd350, %fd355;
	fma.rn.f64 	%fd357, %fd352, 0d3C7ABC9E3B39803F, %fd356;
	add.f64 	%fd454, %fd353, %fd357;
	bra.uni 	$L__BB0_117;
$L__BB0_116:
	fma.rn.f64 	%fd326, %fd452, 0d7FF0000000000000, 0d7FF0000000000000;
	{
	.reg .b32 %temp; 
	mov.b64 	{%temp, %r236}, %fd452;
	}
	and.b32  	%r237, %r236, 2147483647;
	setp.eq.s32 	%p122, %r237, 0;
	selp.f64 	%fd454, 0dFFF0000000000000, %fd326, %p122;
$L__BB0_117:
	mul.f64 	%fd358, %fd74, %fd454;
	sub.f64 	%fd465, %fd465, %fd358;
$L__BB0_118:
	ld.global.f64 	%fd85, [%rd22+8];
	setp.leu.f64 	%p124, %fd85, 0d0000000000000000;
	@%p124 bra 	$L__BB0_127;
	div.rn.f64 	%fd86, %fd85, %fd450;
	{
	.reg .b32 %temp; 
	mov.b64 	{%temp, %r303}, %fd86;
	}
	{
	.reg .b32 %temp; 
	mov.b64 	{%r304, %temp}, %fd86;
	}
	setp.gt.s32 	%p125, %r303, 1048575;
	mov.b32 	%r305, -1023;
	mov.f64 	%fd456, %fd86;
	@%p125 bra 	$L__BB0_121;
	mul.f64 	%fd456, %fd86, 0d4350000000000000;
	{
	.reg .b32 %temp; 
	mov.b64 	{%temp, %r303}, %fd456;
	}
	{
	.reg .b32 %temp; 
	mov.b64 	{%r304, %temp}, %fd456;
	}
	mov.b32 	%r305, -1077;
$L__BB0_121:
	add.s32 	%r248, %r303, -1;
	setp.lt.u32 	%p126, %r248, 2146435071;
	@%p126 bra 	$L__BB0_123;
	fma.rn.f64 	%fd359, %fd456, 0d7FF0000000000000, 0d7FF0000000000000;
	{
	.reg .b32 %temp; 
	mov.b64 	{%temp, %r249}, %fd456;
	}
	and.b32  	%r250, %r249, 2147483647;
	setp.eq.s32 	%p127, %r250, 0;
	selp.f64 	%fd458, 0dFFF0000000000000, %fd359, %p127;
	bra.uni 	$L__BB0_126;
$L__BB0_123:
	shr.u32 	%r251, %r303, 20;
	add.s32 	%r306, %r305, %r251;
	and.b32  	%r252, %r303, 1048575;
	or.b32  	%r253, %r252, 1072693248;
	mov.b64 	%fd457, {%r304, %r253};
	setp.lt.u32 	%p128, %r253, 1073127583;
	@%p128 bra 	$L__BB0_125;
	{
	.reg .b32 %temp; 
	mov.b64 	{%r254, %temp}, %fd457;
	}
	{
	.reg .b32 %temp; 
	mov.b64 	{%temp, %r255}, %fd457;
	}
	add.s32 	%r256, %r255, -1048576;
	mov.b64 	%fd457, {%r254, %r256};
	add.s32 	%r306, %r306, 1;
$L__BB0_125:
	add.f64 	%fd360, %fd457, 0dBFF0000000000000;
	add.f64 	%fd361, %fd457, 0d3FF0000000000000;
	rcp.approx.ftz.f64 	%fd362, %fd361;
	neg.f64 	%fd363, %fd361;
	fma.rn.f64 	%fd364, %fd363, %fd362, 0d3FF0000000000000;
	fma.rn.f64 	%fd365, %fd364, %fd364, %fd364;
	fma.rn.f64 	%fd366, %fd365, %fd362, %fd362;
	mul.f64 	%fd367, %fd360, %fd366;
	fma.rn.f64 	%fd368, %fd360, %fd366, %fd367;
	mul.f64 	%fd369, %fd368, %fd368;
	fma.rn.f64 	%fd370, %fd369, 0d3EB1380B3AE80F1E, 0d3ED0EE258B7A8B04;
	fma.rn.f64 	%fd371, %fd370, %fd369, 0d3EF3B2669F02676F;
	fma.rn.f64 	%fd372, %fd371, %fd369, 0d3F1745CBA9AB0956;
	fma.rn.f64 	%fd373, %fd372, %fd369, 0d3F3C71C72D1B5154;
	fma.rn.f64 	%fd374, %fd373, %fd369, 0d3F624924923BE72D;
	fma.rn.f64 	%fd375, %fd374, %fd369, 0d3F8999999999A3C4;
	fma.rn.f64 	%fd376, %fd375, %fd369, 0d3FB5555555555554;
	sub.f64 	%fd377, %fd360, %fd368;
	add.f64 	%fd378, %fd377, %fd377;
	neg.f64 	%fd379, %fd368;
	fma.rn.f64 	%fd380, %fd379, %fd360, %fd378;
	mul.f64 	%fd381, %fd366, %fd380;
	mul.f64 	%fd382, %fd369, %fd376;
	fma.rn.f64 	%fd383, %fd382, %fd368, %fd381;
	xor.b32  	%r257, %r306, -2147483648;
	mov.b32 	%r258, 1127219200;
	mov.b64 	%fd384, {%r257, %r258};
	sub.f64 	%fd385, %fd384, %fd1;
	fma.rn.f64 	%fd386, %fd385, 0d3FE62E42FEFA39EF, %fd368;
	fma.rn.f64 	%fd387, %fd385, 0dBFE62E42FEFA39EF, %fd386;
	sub.f64 	%fd388, %fd387, %fd368;
	sub.f64 	%fd389, %fd383, %fd388;
	fma.rn.f64 	%fd390, %fd385, 0d3C7ABC9E3B39803F, %fd389;
	add.f64 	%fd458, %fd386, %fd390;
$L__BB0_126:
	mul.f64 	%fd391, %fd86, %fd458;
	sub.f64 	%fd465, %fd465, %fd391;
$L__BB0_127:
	add.s32 	%r298, %r298, 2;
	setp.ne.s32 	%p129, %r298, %r24;
	@%p129 bra 	$L__BB0_109;
	cvt.u64.u32 	%rd252, %r24;
$L__BB0_129:
	and.b32  	%r259, %r111, 1;
	setp.eq.b32 	%p130, %r259, 1;
	not.pred 	%p131, %p130;
	@%p131 bra 	$L__BB0_139;
	shl.b64 	%rd247, %rd252, 3;
	add.s64 	%rd248, %rd5, %rd247;
	ld.global.f64 	%fd99, [%rd248];
	setp.leu.f64 	%p132, %fd99, 0d0000000000000000;
	@%p132 bra 	$L__BB0_139;
	div.rn.f64 	%fd100, %fd99, %fd450;
	{
	.reg .b32 %temp; 
	mov.b64 	{%temp, %r307}, %fd100;
	}
	{
	.reg .b32 %temp; 
	mov.b64 	{%r308, %temp}, %fd100;
	}
	setp.gt.s32 	%p133, %r307, 1048575;
	mov.b32 	%r309, -1023;
	mov.f64 	%fd462, %fd100;
	@%p133 bra 	$L__BB0_133;
	mul.f64 	%fd462, %fd100, 0d4350000000000000;
	{
	.reg .b32 %temp; 
	mov.b64 	{%temp, %r307}, %fd462;
	}
	{
	.reg .b32 %temp; 
	mov.b64 	{%r308, %temp}, %fd462;
	}
	mov.b32 	%r309, -1077;
$L__BB0_133:
	add.s32 	%r262, %r307, -1;
	setp.lt.u32 	%p134, %r262, 2146435071;
	@%p134 bra 	$L__BB0_135;
	fma.rn.f64 	%fd392, %fd462, 0d7FF0000000000000, 0d7FF0000000000000;
	{
	.reg .b32 %temp; 
	mov.b64 	{%temp, %r263}, %fd462;
	}
	and.b32  	%r264, %r263, 2147483647;
	setp.eq.s32 	%p135, %r264, 0;
	selp.f64 	%fd464, 0dFFF0000000000000, %fd392, %p135;
	bra.uni 	$L__BB0_138;
$L__BB0_135:
	shr.u32 	%r265, %r307, 20;
	add.s32 	%r310, %r309, %r265;
	and.b32  	%r266, %r307, 1048575;
	or.b32  	%r267, %r266, 1072693248;
	mov.b64 	%fd463, {%r308, %r267};
	setp.lt.u32 	%p136, %r267, 1073127583;
	@%p136 bra 	$L__BB0_137;
	{
	.reg .b32 %temp; 
	mov.b64 	{%r268, %temp}, %fd463;
	}
	{
	.reg .b32 %temp; 
	mov.b64 	{%temp, %r269}, %fd463;
	}
	add.s32 	%r270, %r269, -1048576;
	mov.b64 	%fd463, {%r268, %r270};
	add.s32 	%r310, %r310, 1;
$L__BB0_137:
	add.f64 	%fd393, %fd463, 0dBFF0000000000000;
	add.f64 	%fd394, %fd463, 0d3FF0000000000000;
	rcp.approx.ftz.f64 	%fd395, %fd394;
	neg.f64 	%fd396, %fd394;
	fma.rn.f64 	%fd397, %fd396, %fd395, 0d3FF0000000000000;
	fma.rn.f64 	%fd398, %fd397, %fd397, %fd397;
	fma.rn.f64 	%fd399, %fd398, %fd395, %fd395;
	mul.f64 	%fd400, %fd393, %fd399;
	fma.rn.f64 	%fd401, %fd393, %fd399, %fd400;
	mul.f64 	%fd402, %fd401, %fd401;
	fma.rn.f64 	%fd403, %fd402, 0d3EB1380B3AE80F1E, 0d3ED0EE258B7A8B04;
	fma.rn.f64 	%fd404, %fd403, %fd402, 0d3EF3B2669F02676F;
	fma.rn.f64 	%fd405, %fd404, %fd402, 0d3F1745CBA9AB0956;
	fma.rn.f64 	%fd406, %fd405, %fd402, 0d3F3C71C72D1B5154;
	fma.rn.f64 	%fd407, %fd406, %fd402, 0d3F624924923BE72D;
	fma.rn.f64 	%fd408, %fd407, %fd402, 0d3F8999999999A3C4;
	fma.rn.f64 	%fd409, %fd408, %fd402, 0d3FB5555555555554;
	sub.f64 	%fd410, %fd393, %fd401;
	add.f64 	%fd411, %fd410, %fd410;
	neg.f64 	%fd412, %fd401;
	fma.rn.f64 	%fd413, %fd412, %fd393, %fd411;
	mul.f64 	%fd414, %fd399, %fd413;
	mul.f64 	%fd415, %fd402, %fd409;
	fma.rn.f64 	%fd416, %fd415, %fd401, %fd414;
	xor.b32  	%r271, %r310, -2147483648;
	mov.b32 	%r272, 1127219200;
	mov.b64 	%fd417, {%r271, %r272};
	sub.f64 	%fd418, %fd417, %fd1;
	fma.rn.f64 	%fd419, %fd418, 0d3FE62E42FEFA39EF, %fd401;
	fma.rn.f64 	%fd420, %fd418, 0dBFE62E42FEFA39EF, %fd419;
	sub.f64 	%fd421, %fd420, %fd401;
	sub.f64 	%fd422, %fd416, %fd421;
	fma.rn.f64 	%fd423, %fd418, 0d3C7ABC9E3B39803F, %fd422;
	add.f64 	%fd464, %fd419, %fd423;
$L__BB0_138:
	mul.f64 	%fd424, %fd100, %fd464;
	sub.f64 	%fd465, %fd465, %fd424;
$L__BB0_139:
	ld.param.f64 	%fd428, [sepal_simulation_param_15];
	div.rn.f64 	%fd111, %fd465, %fd2;
	ld.shared.f64 	%fd425, [_ZZ16sepal_simulationE12prev_entropy];
	sub.f64 	%fd426, %fd111, %fd425;
	abs.f64 	%fd427, %fd426;
	setp.gtu.f64 	%p137, %fd427, %fd428;
	ld.shared.u8 	%rs3, [_ZZ16sepal_simulationE13has_converged];
	setp.ne.s16 	%p138, %rs3, 0;
	or.pred  	%p139, %p137, %p138;
	@%p139 bra 	$L__BB0_141;
	mov.b16 	%rs6, 1;
	st.shared.u8 	[_ZZ16sepal_simulationE13has_converged], %rs6;
	st.shared.u32 	[_ZZ16sepal_simulationE21convergence_iteration], %r278;
$L__BB0_141:
	st.shared.f64 	[_ZZ16sepal_simulationE12prev_entropy], %fd111;
$L__BB0_142:
	bar.sync 	0;
	ld.shared.u8 	%rs7, [_ZZ16sepal_simulationE13has_converged];
	setp.eq.s16 	%p140, %rs7, 0;
	add.s32 	%r278, %r278, 1;
	setp.lt.s32 	%p141, %r278, %r115;
	and.pred  	%p142, %p140, %p141;
	@%p142 bra 	$L__BB0_10;
$L__BB0_143:
	setp.ne.s32 	%p143, %r1, 0;
	@%p143 bra 	$L__BB0_145;
	ld.param.u64 	%rd250, [sepal_simulation_param_6];
	ld.shared.u8 	%rs8, [_ZZ16sepal_simulationE13has_converged];
	setp.eq.s16 	%p144, %rs8, 0;
	ld.shared.u32 	%r273, [_ZZ16sepal_simulationE21convergence_iteration];
	cvt.rn.f32.s32 	%f1, %r273;
	selp.f32 	%f2, 0fC97423F0, %f1, %p144;
	cvta.to.global.u64 	%rd249, %rd250;
	st.global.f32 	[%rd249], %f2;
$L__BB0_145:
	ret;
$L__BB0_146:
	mul.wide.u32 	%rd194, %r290, 8;
	add.s64 	%rd195, %rd3, %rd194;
	ld.global.f64 	%fd185, [%rd195];
	add.s64 	%rd196, %rd5, %rd194;
	ld.global.f64 	%fd186, [%rd196];
	fma.rn.f64 	%fd187, %fd112, %fd185, %fd186;
	max.f64 	%fd188, %fd187, 0d0000000000000000;
	st.global.f64 	[%rd196], %fd188;
	add.s32 	%r209, %r290, %r2;
	mul.wide.u32 	%rd197, %r209, 8;
	add.s64 	%rd198, %rd3, %rd197;
	ld.global.f64 	%fd189, [%rd198];
	add.s64 	%rd199, %rd5, %rd197;
	ld.global.f64 	%fd190, [%rd199];
	fma.rn.f64 	%fd191, %fd112, %fd189, %fd190;
	max.f64 	%fd192, %fd191, 0d0000000000000000;
	st.global.f64 	[%rd199], %fd192;
	add.s32 	%r210, %r209, %r2;
	mul.wide.u32 	%rd200, %r210, 8;
	add.s64 	%rd201, %rd3, %rd200;
	ld.global.f64 	%fd193, [%rd201];
	add.s64 	%rd202, %rd5, %rd200;
	ld.global.f64 	%fd194, [%rd202];
	fma.rn.f64 	%fd195, %fd112, %fd193, %fd194;
	max.f64 	%fd196, %fd195, 0d0000000000000000;
	st.global.f64 	[%rd202], %fd196;
	add.s32 	%r211, %r210, %r2;
	mul.wide.u32 	%rd203, %r211, 8;
	add.s64 	%rd204, %rd3, %rd203;
	ld.global.f64 	%fd197, [%rd204];
	add.s64 	%rd205, %rd5, %rd203;
	ld.global.f64 	%fd198, [%rd205];
	fma.rn.f64 	%fd199, %fd112, %fd197, %fd198;
	max.f64 	%fd200, %fd199, 0d0000000000000000;
	st.global.f64 	[%rd205], %fd200;
	add.s32 	%r290, %r211, %r2;
	setp.lt.s32 	%p66, %r290, %r111;
	@%p66 bra 	$L__BB0_146;
	bra.uni 	$L__BB0_84;

}


// ===== COMPILED SASS (sm_100) =====

	.target	sm_100

	.elftype	@"ET_EXEC"


//--------------------- .note.nv.tkinfo           --------------------------
	.section	.note.nv.tkinfo,"",@"SHT_NOTE"
	.sectionflags	@"SHF_NOTE_NV_TKINFO"
	.tkinfo
        /*0018*/ 	.word	0x00000002
        /*0030*/ 	.string	""
        /*0030*/ 	.string	"ptxas"
        /*0030*/ 	.string	"Cuda compilation tools, release 13.0, V13.0.88"
        /*0030*/ 	.string	"Build cuda_13.0.r13.0/compiler.36424714_0"
        /*0030*/ 	.string	"-arch sm_100 -m 64 "



//--------------------- .note.nv.cuinfo           --------------------------
	.section	.note.nv.cuinfo,"",@"SHT_NOTE"
	.sectionflags	@"SHF_NOTE_NV_CUINFO"
        /*0018*/ 	.short	0x0002
        /*001a*/ 	.short	0x0064
        /*001c*/ 	.short	0x0082
	.zero		2


//--------------------- .nv.info                  --------------------------
	.section	.nv.info,"",@"SHT_CUDA_INFO"
	.align	4


	//----- nvinfo : EIATTR_REGCOUNT
	.align		4
        /*0000*/ 	.byte	0x04, 0x2f
        /*0002*/ 	.short	(.L_2 - .L_1)
	.align		4
.L_1:
        /*0004*/ 	.word	index@(sepal_simulation)
        /*0008*/ 	.word	0x00000032


	//----- nvinfo : EIATTR_FRAME_SIZE
	.align		4
.L_2:
        /*000c*/ 	.byte	0x04, 0x11
        /*000e*/ 	.short	(.L_4 - .L_3)
	.align		4
.L_3:
        /*0010*/ 	.word	index@($__internal_0_$__cuda_sm20_div_rn_f64_full)
        /*0014*/ 	.word	0x00000020


	//----- nvinfo : EIATTR_FRAME_SIZE
	.align		4
.L_4:
        /*0018*/ 	.byte	0x04, 0x11
        /*001a*/ 	.short	(.L_6 - .L_5)
	.align		4
.L_5:
        /*001c*/ 	.word	index@(sepal_simulation)
        /*0020*/ 	.word	0x00000020


	//----- nvinfo : EIATTR_MIN_STACK_SIZE
	.align		4
.L_6:
        /*0024*/ 	.byte	0x04, 0x12
        /*0026*/ 	.short	(.L_8 - .L_7)
	.align		4
.L_7:
        /*0028*/ 	.word	index@(sepal_simulation)
        /*002c*/ 	.word	0x00000020
.L_8:


//--------------------- .nv.compat                --------------------------
	.section	.nv.compat,"",@"SHT_CUDA_COMPAT_INFO"
	.align	4
        /*0000*/ 	.byte	0x02, 0x09, 0x00, 0x00, 0x02, 0x02, 0x01, 0x00, 0x02, 0x05, 0x05, 0x00, 0x03, 0x07, 0x01, 0x01
        /*0010*/ 	.byte	0x02, 0x03, 0x00, 0x00, 0x02, 0x06, 0x01, 0x00, 0x04, 0x0b, 0x08, 0x00, 0x01, 0x00, 0x00, 0x00
        /*0020*/ 	.byte	0x00, 0x00, 0x00, 0x00


//--------------------- .nv.info.sepal_simulation --------------------------
	.section	.nv.info.sepal_simulation,"",@"SHT_CUDA_INFO"
	.sectionflags	@""
	.align	4


	//----- nvinfo : EIATTR_CUDA_API_VERSION
	.align		4
        /*0000*/ 	.byte	0x04, 0x37
        /*0002*/ 	.short	(.L_10 - .L_9)
.L_9:
        /*0004*/ 	.word	0x00000082


	//----- nvinfo : EIATTR_KPARAM_INFO
	.align		4
.L_10:
        /*0008*/ 	.byte	0x04, 0x17
        /*000a*/ 	.short	(.L_12 - .L_11)
.L_11:
        /*000c*/ 	.word	0x00000000
        /*0010*/ 	.short	0x0010
        /*0012*/ 	.short	0x0068
        /*0014*/ 	.byte	0x00, 0xf0, 0x05, 0x00


	//----- nvinfo : EIATTR_KPARAM_INFO
	.align		4
.L_12:
        /*0018*/ 	.byte	0x04, 0x17
        /*001a*/ 	.short	(.L_14 - .L_13)
.L_13:
        /*001c*/ 	.word	0x00000000
        /*0020*/ 	.short	0x000f
        /*0022*/ 	.short	0x0060
        /*0024*/ 	.byte	0x00, 0xf0, 0x21, 0x00


	//----- nvinfo : EIATTR_KPARAM_INFO
	.align		4
.L_14:
        /*0028*/ 	.byte	0x04, 0x17
        /*002a*/ 	.short	(.L_16 - .L_15)
.L_15:
        /*002c*/ 	.word	0x00000000
        /*0030*/ 	.short	0x000e
        /*0032*/ 	.short	0x0058
        /*0034*/ 	.byte	0x00, 0xf0, 0x21, 0x00


	//----- nvinfo : EIATTR_KPARAM_INFO
	.align		4
.L_16:
        /*0038*/ 	.byte	0x04, 0x17
        /*003a*/ 	.short	(.L_18 - .L_17)
.L_17:
        /*003c*/ 	.word	0x00000000
        /*0040*/ 	.short	0x000d
        /*0042*/ 	.short	0x0050
        /*0044*/ 	.byte	0x00, 0xf0, 0x11, 0x00


	//----- nvinfo : EIATTR_KPARAM_INFO
	.align		4
.L_18:
        /*0048*/ 	.byte	0x04, 0x17
        /*004a*/ 	.short	(.L_20 - .L_19)
.L_19:
        /*004c*/ 	.word	0x00000000
        /*0050*/ 	.short	0x000c
        /*0052*/ 	.short	0x004c
        /*0054*/ 	.byte	0x00, 0xf0, 0x11, 0x00


	//----- nvinfo : EIATTR_KPARAM_INFO
	.align		4
.L_20:
        /*0058*/ 	.byte	0x04, 0x17
        /*005a*/ 	.short	(.L_22 - .L_21)
.L_21:
        /*005c*/ 	.word	0x00000000
        /*0060*/ 	.short	0x000b
        /*0062*/ 	.short	0x0048
        /*0064*/ 	.byte	0x00, 0xf0, 0x11, 0x00


	//----- nvinfo : EIATTR_KPARAM_INFO
	.align		4
.L_22:
        /*0068*/ 	.byte	0x04, 0x17
        /*006a*/ 	.short	(.L_24 - .L_23)
.L_23:
        /*006c*/ 	.word	0x00000000
        /*0070*/ 	.short	0x000a
        /*0072*/ 	.short	0x0044
        /*0074*/ 	.byte	0x00, 0xf0, 0x11, 0x00


	//----- nvinfo : EIATTR_KPARAM_INFO
	.align		4
.L_24:
        /*0078*/ 	.byte	0x04, 0x17
        /*007a*/ 	.short	(.L_26 - .L_25)
.L_25:
        /*007c*/ 	.word	0x00000000
        /*0080*/ 	.short	0x0009
        /*0082*/ 	.short	0x0040
        /*0084*/ 	.byte	0x00, 0xf0, 0x11, 0x00


	//----- nvinfo : EIATTR_KPARAM_INFO
	.align		4
.L_26:
        /*0088*/ 	.byte	0x04, 0x17
        /*008a*/ 	.short	(.L_28 - .L_27)
.L_27:
        /*008c*/ 	.word	0x00000000
        /*0090*/ 	.short	0x0008
        /*0092*/ 	.short	0x003c
        /*0094*/ 	.byte	0x00, 0xf0, 0x11, 0x00


	//----- nvinfo : EIATTR_KPARAM_INFO
	.align		4
.L_28:
        /*0098*/ 	.byte	0x04, 0x17
        /*009a*/ 	.short	(.L_30 - .L_29)
.L_29:
        /*009c*/ 	.word	0x00000000
        /*00a0*/ 	.short	0x0007
        /*00a2*/ 	.short	0x0038
        /*00a4*/ 	.byte	0x00, 0xf0, 0x11, 0x00


	//----- nvinfo : EIATTR_KPARAM_INFO
	.align		4
.L_30:
        /*00a8*/ 	.byte	0x04, 0x17
        /*00aa*/ 	.short	(.L_32 - .L_31)
.L_31:
        /*00ac*/ 	.word	0x00000000
        /*00b0*/ 	.short	0x0006
        /*00b2*/ 	.short	0x0030
        /*00b4*/ 	.byte	0x00, 0xf5, 0x21, 0x00


	//----- nvinfo : EIATTR_KPARAM_INFO
	.align		4
.L_32:
        /*00b8*/ 	.byte	0x04, 0x17
        /*00ba*/ 	.short	(.L_34 - .L_33)
.L_33:
        /*00bc*/ 	.word	0x00000000
        /*00c0*/ 	.short	0x0005
        /*00c2*/ 	.short	0x0028
        /*00c4*/ 	.byte	0x00, 0xf5, 0x21, 0x00


	//----- nvinfo : EIATTR_KPARAM_INFO
	.align		4
.L_34:
        /*00c8*/ 	.byte	0x04, 0x17
        /*00ca*/ 	.short	(.L_36 - .L_35)
.L_35:
        /*00cc*/ 	.word	0x00000000
        /*00d0*/ 	.short	0x0004
        /*00d2*/ 	.short	0x0020
        /*00d4*/ 	.byte	0x00, 0xf5, 0x21, 0x00


	//----- nvinfo : EIATTR_KPARAM_INFO
	.align		4
.L_36:
        /*00d8*/ 	.byte	0x04, 0x17
        /*00da*/ 	.short	(.L_38 - .L_37)
.L_37:
        /*00dc*/ 	.word	0x00000000
        /*00e0*/ 	.short	0x0003
        /*00e2*/ 	.short	0x0018
        /*00e4*/ 	.byte	0x00, 0xf5, 0x21, 0x00


	//----- nvinfo : EIATTR_KPARAM_INFO
	.align		4
.L_38:
        /*00e8*/ 	.byte	0x04, 0x17
        /*00ea*/ 	.short	(.L_40 - .L_39)
.L_39:
        /*00ec*/ 	.word	0x00000000
        /*00f0*/ 	.short	0x0002
        /*00f2*/ 	.short	0x0010
        /*00f4*/ 	.byte	0x00, 0xf5, 0x21, 0x00


	//----- nvinfo : EIATTR_KPARAM_INFO
	.align		4
.L_40:
        /*00f8*/ 	.byte	0x04, 0x17
        /*00fa*/ 	.short	(.L_42 - .L_41)
.L_41:
        /*00fc*/ 	.word	0x00000000
        /*0100*/ 	.short	0x0001
        /*0102*/ 	.short	0x0008
        /*0104*/ 	.byte	0x00, 0xf0, 0x11, 0x00


	//----- nvinfo : EIATTR_KPARAM_INFO
	.align		4
.L_42:
        /*0108*/ 	.byte	0x04, 0x17
        /*010a*/ 	.short	(.L_44 - .L_43)
.L_43:
        /*010c*/ 	.word	0x00000000
        /*0110*/ 	.short	0x0000
        /*0112*/ 	.short	0x0000
        /*0114*/ 	.byte	0x00, 0xf5, 0x21, 0x00


	//----- nvinfo : EIATTR_SPARSE_MMA_MASK
	.align		4
.L_44:
        /*0118*/ 	.byte	0x03, 0x50
        /*011a*/ 	.short	0x0000


	//----- nvinfo : EIATTR_MAXREG_COUNT
	.align		4
        /*011c*/ 	.byte	0x03, 0x1b
        /*011e*/ 	.short	0x00ff


	//----- nvinfo : EIATTR_NUM_BARRIERS
	.align		4
        /*0120*/ 	.byte	0x02, 0x4c
        /*0122*/ 	.byte	0x01
	.zero		1


	//----- nvinfo : EIATTR_EXTERNS
	.align		4
        /*0124*/ 	.byte	0x04, 0x0f
        /*0126*/ 	.short	(.L_46 - .L_45)


	//   ....[0]....
	.align		4
.L_45:
        /*0128*/ 	.word	index@(vprintf)


	//----- nvinfo : EIATTR_MERCURY_ISA_VERSION
	.align		4
.L_46:
        /*012c*/ 	.byte	0x03, 0x5f
        /*012e*/ 	.short	0x0101


	//----- nvinfo : EIATTR_VRC_CTA_INIT_COUNT
	.align		4
        /*0130*/ 	.byte	0x02, 0x4a
	.zero		1
	.zero		1


	//----- nvinfo : EIATTR_SYSCALL_OFFSETS
	.align		4
        /*0134*/ 	.byte	0x04, 0x46
        /*0136*/ 	.short	(.L_48 - .L_47)


	//   ....[0]....
.L_47:
        /*0138*/ 	.word	0x00000ea0


	//   ....[1]....
        /*013c*/ 	.word	0x00001010


	//   ....[2]....
        /*0140*/ 	.word	0x00001180


	//   ....[3]....
        /*0144*/ 	.word	0x000012f0


	//   ....[4]....
        /*0148*/ 	.word	0x00001460


	//   ....[5]....
        /*014c*/ 	.word	0x000015d0


	//   ....[6]....
        /*0150*/ 	.word	0x00001740


	//   ....[7]....
        /*0154*/ 	.word	0x000018b0


	//   ....[8]....
        /*0158*/ 	.word	0x00001b10


	//   ....[9]....
        /*015c*/ 	.word	0x00001ce0


	//   ....[10]....
        /*0160*/ 	.word	0x00001e60


	//   ....[11]....
        /*0164*/ 	.word	0x00001fe0


	//   ....[12]....
        /*0168*/ 	.word	0x00002200


	//   ....[13]....
        /*016c*/ 	.word	0x000023d0


	//   ....[14]....
        /*0170*/ 	.word	0x000025b0


	//----- nvinfo : EIATTR_EXIT_INSTR_OFFSETS
	.align		4
.L_48:
        /*0174*/ 	.byte	0x04, 0x1c
        /*0176*/ 	.short	(.L_50 - .L_49)


	//   ....[0]....
.L_49:
        /*0178*/ 	.word	0x00007560


	//   ....[1]....
        /*017c*/ 	.word	0x00007610


	//----- nvinfo : EIATTR_CRS_STACK_SIZE
	.align		4
.L_50:
        /*0180*/ 	.byte	0x04, 0x1e
        /*0182*/ 	.short	(.L_52 - .L_51)
.L_51:
        /*0184*/ 	.word	0x00000000


	//----- nvinfo : EIATTR_CBANK_PARAM_SIZE
	.align		4
.L_52:
        /*0188*/ 	.byte	0x03, 0x19
        /*018a*/ 	.short	0x0069


	//----- nvinfo : EIATTR_PARAM_CBANK
	.align		4
        /*018c*/ 	.byte	0x04, 0x0a
        /*018e*/ 	.short	(.L_54 - .L_53)
	.align		4
.L_53:
        /*0190*/ 	.word	index@(.nv.constant0.sepal_simulation)
        /*0194*/ 	.short	0x0380
        /*0196*/ 	.short	0x0069


	//----- nvinfo : EIATTR_SW_WAR
	.align		4
.L_54:
        /*0198*/ 	.byte	0x04, 0x36
        /*019a*/ 	.short	(.L_56 - .L_55)
.L_55:
        /*019c*/ 	.word	0x00000008
.L_56:


//--------------------- .nv.callgraph             --------------------------
	.section	.nv.callgraph,"",@"SHT_CUDA_CALLGRAPH"
	.align	4
	.sectionentsize	8
	.align		4
        /*0000*/ 	.word	0x00000000
	.align		4
        /*0004*/ 	.word	0xffffffff
	.align		4
        /*0008*/ 	.word	index@(sepal_simulation)
	.align		4
        /*000c*/ 	.word	index@(vprintf)
	.align		4
        /*0010*/ 	.word	0x00000000
	.align		4
        /*0014*/ 	.word	0xfffffffe
	.align		4
        /*0018*/ 	.word	0x00000000
	.align		4
        /*001c*/ 	.word	0xfffffffd
	.align		4
        /*0020*/ 	.word	0x00000000
	.align		4
        /*0024*/ 	.word	0xfffffffc


//--------------------- .nv.constant4             --------------------------
	.section	.nv.constant4,"a",@progbits
	.align	8
	.align		8
.nv.constant4:
        /*0000*/ 	.dword	vprintf
	.align		8
        /*0008*/ 	.dword	$str


//--------------------- .text.sepal_simulation    --------------------------
	.section	.text.sepal_simulation,"ax",@progbits
	.align	128
        .global         sepal_simulation
        .type           sepal_simulation,@function
        .size           sepal_simulation,(.L_x_118 - sepal_simulation)
        .other          sepal_simulation,@"STO_CUDA_ENTRY STV_DEFAULT"
sepal_simulation:
.text.sepal_simulation:
[----:B------:R-:W0:Y:S01]  /*0000*/  LDC R1, c[0x0][0x37c] ;  /* 0x0000df00ff017b82 */ /* 0x000e220000000800 */
[----:B------:R-:W1:Y:S01]  /*0010*/  S2R R19, SR_TID.X ;  /* 0x0000000000137919 */ /* 0x000e620000002100 */
[----:B------:R-:W2:Y:S01]  /*0020*/  LDCU UR4, c[0x0][0x3b8] ;  /* 0x00007700ff0477ac */ /* 0x000ea20008000800 */
[----:B0-----:R-:W-:Y:S01]  /*0030*/  VIADD R1, R1, 0xffffffe0 ;  /* 0xffffffe001017836 */ /* 0x001fe20000000000 */
[----:B------:R-:W-:Y:S01]  /*0040*/  BSSY.RECONVERGENT B0, `(.L_x_0) ;  /* 0x000006f000007945 */ /* 0x000fe20003800200 */
[----:B------:R-:W0:Y:S03]  /*0050*/  LDCU UR41, c[0x0][0x2f8] ;  /* 0x00005f00ff2977ac */ /* 0x000e260008000800 */
[----:B------:R-:W-:Y:S01]  /*0060*/  R2UR UR7, R1 ;  /* 0x00000000010772ca */ /* 0x000fe200000e0000 */
[----:B------:R-:W3:Y:S01]  /*0070*/  LDCU UR42, c[0x0][0x2fc] ;  /* 0x00005f80ff2a77ac */ /* 0x000ee20008000800 */
[----:B------:R-:W4:Y:S01]  /*0080*/  LDCU.64 UR38, c[0x0][0x358] ;  /* 0x00006b00ff2677ac */ /* 0x000f220008000a00 */
[----:B------:R-:W2:Y:S01]  /*0090*/  LDCU UR5, c[0x0][0x3bc] ;  /* 0x00007780ff0577ac */ /* 0x000ea20008000800 */
[----:B------:R-:W2:Y:S09]  /*00a0*/  LDCU UR6, c[0x0][0x3bc] ;  /* 0x00007780ff0677ac */ /* 0x000eb20008000800 */
[----:B0-----:R-:W-:Y:S01]  /*00b0*/  UIADD3 UR41, UP0, UPT, UR7, UR41, URZ ;  /* 0x0000002907297290 */ /* 0x001fe2000ff1e0ff */
[----:B------:R-:W0:Y:S03]  /*00c0*/  LDCU UR45, c[0x0][0x360] ;  /* 0x00006c00ff2d77ac */ /* 0x000e260008000800 */
[----:B---3--:R-:W-:Y:S01]  /*00d0*/  UIADD3.X UR42, UPT, UPT, URZ, UR42, URZ, UP0, !UPT ;  /* 0x0000002aff2a7290 */ /* 0x008fe200087fe4ff */
[----:B-1----:R-:W-:-:S13]  /*00e0*/  ISETP.NE.AND P0, PT, R19, RZ, PT ;  /* 0x000000ff1300720c */ /* 0x002fda0003f05270 */
[----:B------:R-:W1:Y:S01]  /*00f0*/  @!P0 S2R R5, SR_CgaCtaId ;  /* 0x0000000000058919 */ /* 0x000e620000008800 */
[----:B------:R-:W3:Y:S01]  /*0100*/  @!P0 LDC R4, c[0x0][0x3d0] ;  /* 0x0000f400ff048b82 */ /* 0x000ee20000000800 */
[----:B------:R-:W-:Y:S01]  /*0110*/  @!P0 MOV R0, 0x400 ;  /* 0x0000040000008802 */ /* 0x000fe20000000f00 */
[----:B------:R-:W-:Y:S02]  /*0120*/  @!P0 IMAD.MOV.U32 R2, RZ, RZ, 0x0 ;  /* 0x00000000ff028424 */ /* 0x000fe400078e00ff */
[----:B------:R-:W-:Y:S01]  /*0130*/  @!P0 IMAD.MOV.U32 R3, RZ, RZ, 0x3ff00000 ;  /* 0x3ff00000ff038424 */ /* 0x000fe200078e00ff */
[----:B-1----:R-:W-:-:S05]  /*0140*/  @!P0 LEA R5, R5, R0, 0x18 ;  /* 0x0000000005058211 */ /* 0x002fca00078ec0ff */
[----:B------:R1:W-:Y:S04]  /*0150*/  @!P0 STS.64 [R5+0x8], R2 ;  /* 0x0000080205008388 */ /* 0x0003e80000000a00 */
[----:B------:R1:W-:Y:S04]  /*0160*/  @!P0 STS.U8 [R5], RZ ;  /* 0x000000ff05008388 */ /* 0x0003e80000000000 */
[----:B---3--:R1:W-:Y:S01]  /*0170*/  @!P0 STS [R5+0x4], R4 ;  /* 0x0000040405008388 */ /* 0x0083e20000000800 */
[----:B--2---:R-:W-:-:S13]  /*0180*/  ISETP.GE.AND P0, PT, R19, UR4, PT ;  /* 0x0000000413007c0c */ /* 0x004fda000bf06270 */
[----:B01--4-:R-:W-:Y:S05]  /*0190*/  @P0 BRA `(.L_x_1) ;  /* 0x0000000400640947 */ /* 0x013fea0003800000 */
[----:B------:R-:W0:Y:S01]  /*01a0*/  I2F.U32.RP R4, UR45 ;  /* 0x0000002d00047d06 */ /* 0x000e220008209000 */
[----:B------:R-:W-:Y:S01]  /*01b0*/  VIADD R0, R19, UR45 ;  /* 0x0000002d13007c36 */ /* 0x000fe20008000000 */
[----:B------:R-:W-:Y:S01]  /*01c0*/  ISETP.NE.U32.AND P2, PT, RZ, UR45, PT ;  /* 0x0000002dff007c0c */ /* 0x000fe2000bf45070 */
[----:B------:R-:W-:Y:S03]  /*01d0*/  BSSY.RECONVERGENT B1, `(.L_x_2) ;  /* 0x0000032000017945 */ /* 0x000fe60003800200 */
[C---:B------:R-:W-:Y:S02]  /*01e0*/  ISETP.GE.U32.AND P0, PT, R0.reuse, UR4, PT ;  /* 0x0000000400007c0c */ /* 0x040fe4000bf06070 */
[----:B------:R-:W-:Y:S02]  /*01f0*/  VIMNMX.U32 R5, PT, PT, R0, UR4, !PT ;  /* 0x0000000400057c48 */ /* 0x000fe4000ffe0000 */
[----:B------:R-:W-:-:S04]  /*0200*/  SEL R8, RZ, 0x1, P0 ;  /* 0x00000001ff087807 */ /* 0x000fc80000000000 */
[----:B------:R-:W-:Y:S01]  /*0210*/  IADD3 R5, PT, PT, R5, -R0, -R8 ;  /* 0x8000000005057210 */ /* 0x000fe20007ffe808 */
[----:B0-----:R-:W0:Y:S02]  /*0220*/  MUFU.RCP R4, R4 ;  /* 0x0000000400047308 */ /* 0x001e240000001000 */
[----:B0-----:R-:W-:-:S06]  /*0230*/  VIADD R2, R4, 0xffffffe ;  /* 0x0ffffffe04027836 */ /* 0x001fcc0000000000 */
[----:B------:R0:W1:Y:S02]  /*0240*/  F2I.FTZ.U32.TRUNC.NTZ R3, R2 ;  /* 0x0000000200037305 */ /* 0x000064000021f000 */
[----:B0-----:R-:W-:Y:S01]  /*0250*/  IMAD.MOV.U32 R2, RZ, RZ, RZ ;  /* 0x000000ffff027224 */ /* 0x001fe200078e00ff */
[----:B-1----:R-:W-:-:S05]  /*0260*/  IADD3 R7, PT, PT, RZ, -R3, RZ ;  /* 0x80000003ff077210 */ /* 0x002fca0007ffe0ff */
[----:B------:R-:W-:-:S04]  /*0270*/  IMAD R7, R7, UR45, RZ ;  /* 0x0000002d07077c24 */ /* 0x000fc8000f8e02ff */
[----:B------:R-:W-:Y:S02]  /*0280*/  IMAD.HI.U32 R4, R3, R7, R2 ;  /* 0x0000000703047227 */ /* 0x000fe400078e0002 */
[----:B------:R-:W0:Y:S04]  /*0290*/  LDC.64 R2, c[0x0][0x3a0] ;  /* 0x0000e800ff027b82 */ /* 0x000e280000000a00 */
[----:B------:R-:W-:-:S04]  /*02a0*/  IMAD.HI.U32 R9, R4, R5, RZ ;  /* 0x0000000504097227 */ /* 0x000fc800078e00ff */
[----:B------:R-:W-:Y:S01]  /*02b0*/  IMAD.MOV R0, RZ, RZ, -R9 ;  /* 0x000000ffff007224 */ /* 0x000fe200078e0a09 */
[----:B------:R-:W1:Y:S03]  /*02c0*/  LDC.64 R6, c[0x0][0x380] ;  /* 0x0000e000ff067b82 */ /* 0x000e660000000a00 */
[----:B------:R-:W-:-:S05]  /*02d0*/  IMAD R5, R0, UR45, R5 ;  /* 0x0000002d00057c24 */ /* 0x000fca000f8e0205 */
[----:B------:R-:W-:Y:S01]  /*02e0*/  ISETP.GE.U32.AND P0, PT, R5, UR45, PT ;  /* 0x0000002d05007c0c */ /* 0x000fe2000bf06070 */
[----:B------:R-:W2:-:S12]  /*02f0*/  LDC R0, c[0x0][0x388] ;  /* 0x0000e200ff007b82 */ /* 0x000e980000000800 */
[----:B------:R-:W-:Y:S01]  /*0300*/  @P0 VIADD R5, R5, -UR45 ;  /* 0x8000002d05050c36 */ /* 0x000fe20008000000 */
[----:B------:R-:W-:-:S04]  /*0310*/  @P0 IADD3 R9, PT, PT, R9, 0x1, RZ ;  /* 0x0000000109090810 */ /* 0x000fc80007ffe0ff */
[----:B------:R-:W-:Y:S02]  /*0320*/  ISETP.GE.U32.AND P1, PT, R5, UR45, PT ;  /* 0x0000002d05007c0c */ /* 0x000fe4000bf26070 */
[----:B------:R-:W3:Y:S11]  /*0330*/  LDC.64 R4, c[0x0][0x3a8] ;  /* 0x0000ea00ff047b82 */ /* 0x000ef60000000a00 */
[----:B------:R-:W-:Y:S01]  /*0340*/  @P1 VIADD R9, R9, 0x1 ;  /* 0x0000000109091836 */ /* 0x000fe20000000000 */
[----:B------:R-:W-:-:S05]  /*0350*/  @!P2 LOP3.LUT R9, RZ, UR45, RZ, 0x33, !PT ;  /* 0x0000002dff09ac12 */ /* 0x000fca000f8e33ff */
[----:B------:R-:W-:-:S05]  /*0360*/  IMAD.IADD R8, R8, 0x1, R9 ;  /* 0x0000000108087824 */ /* 0x000fca00078e0209 */
[C---:B------:R-:W-:Y:S02]  /*0370*/  LOP3.LUT R9, R8.reuse, 0x3, RZ, 0xc0, !PT ;  /* 0x0000000308097812 */ /* 0x040fe400078ec0ff */
[----:B------:R-:W-:Y:S02]  /*0380*/  ISETP.GE.U32.AND P1, PT, R8, 0x3, PT ;  /* 0x000000030800780c */ /* 0x000fe40003f26070 */
[----:B------:R-:W-:Y:S01]  /*0390*/  ISETP.NE.AND P0, PT, R9, 0x3, PT ;  /* 0x000000030900780c */ /* 0x000fe20003f05270 */
[----:B------:R-:W-:-:S12]  /*03a0*/  IMAD.MOV.U32 R9, RZ, RZ, R19 ;  /* 0x000000ffff097224 */ /* 0x000fd800078e0013 */
[----:B012---:R-:W-:Y:S05]  /*03b0*/  @!P0 BRA `(.L_x_3) ;  /* 0x00000000004c8947 */ /* 0x007fea0003800000 */
[----:B------:R-:W0:Y:S01]  /*03c0*/  LDC R18, c[0x0][0x388] ;  /* 0x0000e200ff127b82 */ /* 0x000e220000000800 */
[----:B------:R-:W-:Y:S02]  /*03d0*/  VIADD R8, R8, 0x1 ;  /* 0x0000000108087836 */ /* 0x000fe40000000000 */
[----:B------:R-:W-:Y:S02]  /*03e0*/  HFMA2 R25, -RZ, RZ, 0, 0 ;  /* 0x00000000ff197431 */ /* 0x000fe400000001ff */
[----:B------:R-:W-:Y:S01]  /*03f0*/  IMAD.MOV.U32 R9, RZ, RZ, R19 ;  /* 0x000000ffff097224 */ /* 0x000fe200078e0013 */
[----:B------:R-:W-:Y:S02]  /*0400*/  LOP3.LUT R8, R8, 0x3, RZ, 0xc0, !PT ;  /* 0x0000000308087812 */ /* 0x000fe400078ec0ff */
[----:B------:R-:W1:Y:S08]  /*0410*/  LDC.64 R20, c[0x0][0x3a0] ;  /* 0x0000e800ff147b82 */ /* 0x000e700000000a00 */
[----:B------:R-:W2:Y:S08]  /*0420*/  LDC.64 R22, c[0x0][0x3a8] ;  /* 0x0000ea00ff167b82 */ /* 0x000eb00000000a00 */
[----:B------:R-:W4:Y:S02]  /*0430*/  LDC.64 R16, c[0x0][0x380] ;  /* 0x0000e000ff107b82 */ /* 0x000f240000000a00 */
.L_x_4:
[----:B0-----:R-:W-:-:S04]  /*0440*/  IMAD R11, R9, UR5, R18 ;  /* 0x00000005090b7c24 */ /* 0x001fc8000f8e0212 */
[----:B----4-:R-:W-:-:S06]  /*0450*/  IMAD.WIDE R10, R11, 0x8, R16 ;  /* 0x000000080b0a7825 */ /* 0x010fcc00078e0210 */
[----:B------:R-:W4:Y:S01]  /*0460*/  LDG.E.64.CONSTANT R10, desc[UR38][R10.64] ;  /* 0x000000260a0a7981 */ /* 0x000f22000c1e9b00 */
[----:B-1----:R-:W-:-:S04]  /*0470*/  IMAD.WIDE.U32 R12, R9, 0x8, R20 ;  /* 0x00000008090c7825 */ /* 0x002fc800078e0014 */
[----:B--2---:R-:W-:-:S04]  /*0480*/  IMAD.WIDE.U32 R14, R9, 0x8, R22 ;  /* 0x00000008090e7825 */ /* 0x004fc800078e0016 */
[----:B------:R-:W-:Y:S02]  /*0490*/  VIADD R25, R25, 0x1 ;  /* 0x0000000119197836 */ /* 0x000fe40000000000 */
[----:B------:R-:W-:-:S03]  /*04a0*/  VIADD R9, R9, UR45 ;  /* 0x0000002d09097c36 */ /* 0x000fc60008000000 */
[----:B------:R-:W-:Y:S01]  /*04b0*/  ISETP.NE.AND P0, PT, R25, R8, PT ;  /* 0x000000081900720c */ /* 0x000fe20003f05270 */
[----:B----4-:R0:W-:Y:S04]  /*04c0*/  STG.E.64 desc[UR38][R12.64], R10 ;  /* 0x0000000a0c007986 */ /* 0x0101e8000c101b26 */
[----:B------:R0:W-:Y:S08]  /*04d0*/  STG.E.64 desc[UR38][R14.64], RZ ;  /* 0x000000ff0e007986 */ /* 0x0001f0000c101b26 */
[----:B------:R-:W-:Y:S05]  /*04e0*/  @P0 BRA `(.L_x_4) ;  /* 0xfffffffc00d40947 */ /* 0x000fea000383ffff */
.L_x_3:
[----:B------:R-:W-:Y:S05]  /*04f0*/  BSYNC.RECONVERGENT B1 ;  /* 0x0000000000017941 */ /* 0x000fea0003800200 */
.L_x_2:
[----:B------:R-:W-:Y:S05]  /*0500*/  @!P1 BRA `(.L_x_1) ;  /* 0x0000000000889947 */ /* 0x000fea0003800000 */
.L_x_5:
[C---:B------:R-:W-:Y:S02]  /*0510*/  VIADD R17, R9.reuse, UR45 ;  /* 0x0000002d09117c36 */ /* 0x040fe40008000000 */
[--C-:B0-----:R-:W-:Y:S02]  /*0520*/  IMAD R13, R9, UR6, R0.reuse ;  /* 0x00000006090d7c24 */ /* 0x101fe4000f8e0200 */
[C---:B------:R-:W-:Y:S01]  /*0530*/  IMAD R11, R17.reuse, UR6, R0 ;  /* 0x00000006110b7c24 */ /* 0x040fe2000f8e0200 */
[----:B------:R-:W-:Y:S01]  /*0540*/  IADD3 R21, PT, PT, R17, UR45, RZ ;  /* 0x0000002d11157c10 */ /* 0x000fe2000fffe0ff */
[----:B------:R-:W-:-:S04]  /*0550*/  IMAD.WIDE R12, R13, 0x8, R6 ;  /* 0x000000080d0c7825 */ /* 0x000fc800078e0206 */
[C---:B------:R-:W-:Y:S01]  /*0560*/  VIADD R35, R21.reuse, UR45 ;  /* 0x0000002d15237c36 */ /* 0x040fe20008000000 */
[----:B------:R0:W2:Y:S01]  /*0570*/  LDG.E.64.CONSTANT R28, desc[UR38][R12.64] ;  /* 0x000000260c1c7981 */ /* 0x0000a2000c1e9b00 */
[----:B------:R-:W-:Y:S02]  /*0580*/  IMAD R15, R21, UR6, R0 ;  /* 0x00000006150f7c24 */ /* 0x000fe4000f8e0200 */
[----:B------:R-:W-:-:S04]  /*0590*/  IMAD.WIDE R10, R11, 0x8, R6 ;  /* 0x000000080b0a7825 */ /* 0x000fc800078e0206 */
[----:B------:R-:W-:Y:S02]  /*05a0*/  IMAD R23, R35, UR6, R0 ;  /* 0x0000000623177c24 */ /* 0x000fe4000f8e0200 */
[--C-:B------:R-:W-:Y:S01]  /*05b0*/  IMAD.WIDE R14, R15, 0x8, R6.reuse ;  /* 0x000000080f0e7825 */ /* 0x100fe200078e0206 */
[----:B------:R-:W4:Y:S03]  /*05c0*/  LDG.E.64.CONSTANT R10, desc[UR38][R10.64] ;  /* 0x000000260a0a7981 */ /* 0x000f26000c1e9b00 */
[----:B------:R-:W-:Y:S02]  /*05d0*/  IMAD.WIDE R22, R23, 0x8, R6 ;  /* 0x0000000817167825 */ /* 0x000fe400078e0206 */
[----:B------:R-:W5:Y:S04]  /*05e0*/  LDG.E.64.CONSTANT R14, desc[UR38][R14.64] ;  /* 0x000000260e0e7981 */ /* 0x000f68000c1e9b00 */
[----:B------:R-:W5:Y:S01]  /*05f0*/  LDG.E.64.CONSTANT R22, desc[UR38][R22.64] ;  /* 0x0000002616167981 */ /* 0x000f62000c1e9b00 */
[----:B------:R-:W-:-:S04]  /*0600*/  IMAD.WIDE.U32 R30, R9, 0x8, R2 ;  /* 0x00000008091e7825 */ /* 0x000fc800078e0002 */
[----:B---3--:R-:W-:-:S04]  /*0610*/  IMAD.WIDE.U32 R32, R9, 0x8, R4 ;  /* 0x0000000809207825 */ /* 0x008fc800078e0004 */
[----:B------:R-:W-:-:S04]  /*0620*/  IMAD.WIDE.U32 R8, R17, 0x8, R2 ;  /* 0x0000000811087825 */ /* 0x000fc800078e0002 */
[----:B0-----:R-:W-:-:S04]  /*0630*/  IMAD.WIDE.U32 R12, R17, 0x8, R4 ;  /* 0x00000008110c7825 */ /* 0x001fc800078e0004 */
[----:B------:R-:W-:-:S04]  /*0640*/  IMAD.WIDE.U32 R16, R21, 0x8, R2 ;  /* 0x0000000815107825 */ /* 0x000fc800078e0002 */
[----:B------:R-:W-:-:S04]  /*0650*/  IMAD.WIDE.U32 R20, R21, 0x8, R4 ;  /* 0x0000000815147825 */ /* 0x000fc800078e0004 */
[----:B------:R-:W-:-:S04]  /*0660*/  IMAD.WIDE.U32 R24, R35, 0x8, R2 ;  /* 0x0000000823187825 */ /* 0x000fc800078e0002 */
[C---:B------:R-:W-:Y:S01]  /*0670*/  IMAD.WIDE.U32 R26, R35.reuse, 0x8, R4 ;  /* 0x00000008231a7825 */ /* 0x040fe200078e0004 */
[----:B--2---:R-:W-:Y:S04]  /*0680*/  STG.E.64 desc[UR38][R30.64], R28 ;  /* 0x0000001c1e007986 */ /* 0x004fe8000c101b26 */
[----:B------:R-:W-:Y:S04]  /*0690*/  STG.E.64 desc[UR38][R32.64], RZ ;  /* 0x000000ff20007986 */ /* 0x000fe8000c101b26 */
[----:B----4-:R0:W-:Y:S04]  /*06a0*/  STG.E.64 desc[UR38][R8.64], R10 ;  /* 0x0000000a08007986 */ /* 0x0101e8000c101b26 */
[----:B------:R1:W-:Y:S04]  /*06b0*/  STG.E.64 desc[UR38][R12.64], RZ ;  /* 0x000000ff0c007986 */ /* 0x0003e8000c101b26 */
[----:B-----5:R1:W-:Y:S04]  /*06c0*/  STG.E.64 desc[UR38][R16.64], R14 ;  /* 0x0000000e10007986 */ /* 0x0203e8000c101b26 */
[----:B------:R1:W-:Y:S01]  /*06d0*/  STG.E.64 desc[UR38][R20.64], RZ ;  /* 0x000000ff14007986 */ /* 0x0003e2000c101b26 */
[----:B0-----:R-:W-:-:S03]  /*06e0*/  VIADD R9, R35, UR45 ;  /* 0x0000002d23097c36 */ /* 0x001fc60008000000 */
[----:B------:R1:W-:Y:S04]  /*06f0*/  STG.E.64 desc[UR38][R24.64], R22 ;  /* 0x0000001618007986 */ /* 0x0003e8000c101b26 */
[----:B------:R1:W-:Y:S01]  /*0700*/  STG.E.64 desc[UR38][R26.64], RZ ;  /* 0x000000ff1a007986 */ /* 0x0003e2000c101b26 */
[----:B------:R-:W-:-:S13]  /*0710*/  ISETP.GE.AND P0, PT, R9, UR4, PT ;  /* 0x0000000409007c0c */ /* 0x000fda000bf06270 */
[----:B-1----:R-:W-:Y:S05]  /*0720*/  @!P0 BRA `(.L_x_5) ;  /* 0xfffffffc00788947 */ /* 0x002fea000383ffff */
.L_x_1:
[----:B------:R-:W-:Y:S05]  /*0730*/  BSYNC.RECONVERGENT B0 ;  /* 0x0000000000007941 */ /* 0x000fea0003800200 */
.L_x_0:
[----:B------:R-:W1:Y:S02]  /*0740*/  LDCU UR4, c[0x0][0x3d0] ;  /* 0x00007a00ff0477ac */ /* 0x000e640008000800 */
[----:B-1----:R-:W-:Y:S01]  /*0750*/  UISETP.GE.AND UP0, UPT, UR4, 0x1, UPT ;  /* 0x000000010400788c */ /* 0x002fe2000bf06270 */
[----:B------:R-:W-:Y:S08]  /*0760*/  BAR.SYNC.DEFER_BLOCKING 0x0 ;  /* 0x0000000000007b1d */ /* 0x000ff00000010000 */
[----:B------:R-:W-:Y:S05]  /*0770*/  BRA.U !UP0, `(.L_x_6) ;  /* 0x0000006d08747547 */ /* 0x000fea000b800000 */
[----:B---3--:R-:W1:Y:S01]  /*0780*/  I2F.U32.RP R5, UR45 ;  /* 0x0000002d00057d06 */ /* 0x008e620008209000 */
[----:B------:R-:W2:Y:S01]  /*0790*/  LDCU.64 UR4, c[0x0][0x3c0] ;  /* 0x00007800ff0477ac */ /* 0x000ea20008000a00 */
[----:B------:R-:W-:Y:S01]  /*07a0*/  IADD3 R6, PT, PT, R19, UR45, RZ ;  /* 0x0000002d13067c10 */ /* 0x000fe2000fffe0ff */
[----:B------:R-:W3:Y:S01]  /*07b0*/  LDC.64 R28, c[0x0][0x3a0] ;  /* 0x0000e800ff1c7b82 */ /* 0x000ee20000000a00 */
[----:B------:R-:W-:Y:S01]  /*07c0*/  ISETP.NE.U32.AND P4, PT, RZ, UR45, PT ;  /* 0x0000002dff007c0c */ /* 0x000fe2000bf85070 */
[----:B------:R-:W4:Y:S01]  /*07d0*/  LDCU UR44, c[0x0][0x3c8] ;  /* 0x00007900ff2c77ac */ /* 0x000f220008000800 */
[----:B------:R-:W-:-:S05]  /*07e0*/  UMOV UR40, URZ ;  /* 0x000000ff00287c82 */ /* 0x000fca0008000000 */
[----:B------:R-:W5:Y:S01]  /*07f0*/  LDC.64 R26, c[0x0][0x3a8] ;  /* 0x0000ea00ff1a7b82 */ /* 0x000f620000000a00 */
[----:B-1----:R-:W1:Y:S01]  /*0800*/  MUFU.RCP R5, R5 ;  /* 0x0000000500057308 */ /* 0x002e620000001000 */
[----:B--2---:R-:W-:-:S06]  /*0810*/  ISETP.GE.AND P0, PT, R6, UR4, PT ;  /* 0x0000000406007c0c */ /* 0x004fcc000bf06270 */
[----:B------:R-:W2:Y:S01]  /*0820*/  LDC.64 R24, c[0x0][0x398] ;  /* 0x0000e600ff187b82 */ /* 0x000ea20000000a00 */
[C---:B------:R-:W-:Y:S01]  /*0830*/  ISETP.GE.AND P1, PT, R6.reuse, UR5, PT ;  /* 0x0000000506007c0c */ /* 0x040fe2000bf26270 */
[----:B------:R-:W-:Y:S02]  /*0840*/  UIADD3 UR46, UPT, UPT, UR4, -0x1, URZ ;  /* 0xffffffff042e7890 */ /* 0x000fe4000fffe0ff */
[C---:B------:R-:W-:Y:S01]  /*0850*/  VIMNMX R0, PT, PT, R6.reuse, UR4, !PT ;  /* 0x0000000406007c48 */ /* 0x040fe2000ffe0100 */
[----:B----4-:R-:W-:Y:S01]  /*0860*/  ULOP3.LUT UR50, UR44, 0x7, URZ, 0xc0, !UPT ;  /* 0x000000072c327892 */ /* 0x010fe2000f8ec0ff */
[----:B------:R-:W-:Y:S01]  /*0870*/  VIMNMX R4, PT, PT, R6, UR5, !PT ;  /* 0x0000000506047c48 */ /* 0x000fe2000ffe0100 */
[----:B------:R-:W-:Y:S01]  /*0880*/  ULOP3.LUT UR47, UR4, 0xf, URZ, 0xc0, !UPT ;  /* 0x0000000f042f7892 */ /* 0x000fe2000f8ec0ff */
[----:B------:R-:W-:Y:S01]  /*0890*/  SEL R7, RZ, 0x1, P1 ;  /* 0x00000001ff077807 */ /* 0x000fe20000800000 */
[----:B---3--:R-:W-:Y:S01]  /*08a0*/  IMAD.WIDE.U32 R28, R19, 0x8, R28 ;  /* 0x00000008131c7825 */ /* 0x008fe200078e001c */
[----:B------:R-:W-:Y:S01]  /*08b0*/  MOV R23, UR4 ;  /* 0x0000000400177c02 */ /* 0x000fe20008000f00 */
[----:B------:R-:W-:Y:S01]  /*08c0*/  ULOP3.LUT UR48, UR4, 0x7, URZ, 0xc0, !UPT ;  /* 0x0000000704307892 */ /* 0x000fe2000f8ec0ff */
[-C--:B------:R-:W-:Y:S01]  /*08d0*/  IADD3 R4, PT, PT, R4, -R6.reuse, -R7 ;  /* 0x8000000604047210 */ /* 0x080fe20007ffe807 */
[----:B-1----:R-:W-:Y:S01]  /*08e0*/  VIADD R2, R5, 0xffffffe ;  /* 0x0ffffffe05027836 */ /* 0x002fe20000000000 */
[----:B------:R-:W-:Y:S01]  /*08f0*/  SEL R5, RZ, 0x1, P0 ;  /* 0x00000001ff057807 */ /* 0x000fe20000000000 */
[----:B------:R-:W-:Y:S01]  /*0900*/  IMAD.WIDE R22, R23, 0x8, R28 ;  /* 0x0000000817167825 */ /* 0x000fe200078e021c */
[----:B------:R-:W-:Y:S01]  /*0910*/  ULOP3.LUT UR49, UR4, 0x3, URZ, 0xc0, !UPT ;  /* 0x0000000304317892 */ /* 0x000fe2000f8ec0ff */
[----:B------:R1:W3:Y:S01]  /*0920*/  F2I.FTZ.U32.TRUNC.NTZ R3, R2 ;  /* 0x0000000200037305 */ /* 0x0002e2000021f000 */
[----:B------:R-:W-:Y:S01]  /*0930*/  IADD3 R0, PT, PT, R0, -R6, -R5 ;  /* 0x8000000600007210 */ /* 0x000fe20007ffe805 */
[----:B-----5:R-:W-:Y:S01]  /*0940*/  IMAD.WIDE.U32 R26, R19, 0x8, R26 ;  /* 0x00000008131a7825 */ /* 0x020fe200078e001a */
[----:B------:R-:W-:-:S02]  /*0950*/  ULOP3.LUT UR43, UR4, 0x7ffffffe, URZ, 0xc0, !UPT ;  /* 0x7ffffffe042b7892 */ /* 0x000fc4000f8ec0ff */
[----:B------:R-:W-:Y:S01]  /*0960*/  ULOP3.LUT UR44, UR44, 0x7ffffff8, URZ, 0xc0, !UPT ;  /* 0x7ffffff82c2c7892 */ /* 0x000fe2000f8ec0ff */
[----:B--2---:R-:W-:-:S04]  /*0970*/  IMAD.WIDE.U32 R24, R19, 0x4, R24 ;  /* 0x0000000413187825 */ /* 0x004fc800078e0018 */
[----:B-1----:R-:W-:Y:S02]  /*0980*/  IMAD.MOV.U32 R2, RZ, RZ, RZ ;  /* 0x000000ffff027224 */ /* 0x002fe400078e00ff */
[----:B---3--:R-:W-:-:S04]  /*0990*/  IMAD.MOV R9, RZ, RZ, -R3 ;  /* 0x000000ffff097224 */ /* 0x008fc800078e0a03 */
[----:B------:R-:W-:-:S04]  /*09a0*/  IMAD R9, R9, UR45, RZ ;  /* 0x0000002d09097c24 */ /* 0x000fc8000f8e02ff */
[----:B------:R-:W-:-:S06]  /*09b0*/  IMAD.HI.U32 R3, R3, R9, R2 ;  /* 0x0000000903037227 */ /* 0x000fcc00078e0002 */
[----:B------:R-:W-:-:S04]  /*09c0*/  IMAD.HI.U32 R2, R3, R0, RZ ;  /* 0x0000000003027227 */ /* 0x000fc800078e00ff */
[----:B------:R-:W-:-:S04]  /*09d0*/  IMAD.HI.U32 R3, R3, R4, RZ ;  /* 0x0000000403037227 */ /* 0x000fc800078e00ff */
[----:B------:R-:W-:Y:S02]  /*09e0*/  IMAD.MOV R9, RZ, RZ, -R2 ;  /* 0x000000ffff097224 */ /* 0x000fe400078e0a02 */
[----:B0-----:R-:W-:Y:S02]  /*09f0*/  IMAD.MOV R11, RZ, RZ, -R3 ;  /* 0x000000ffff0b7224 */ /* 0x001fe400078e0a03 */
[----:B------:R-:W-:Y:S02]  /*0a00*/  IMAD R0, R9, UR45, R0 ;  /* 0x0000002d09007c24 */ /* 0x000fe4000f8e0200 */
[----:B------:R-:W-:-:S03]  /*0a10*/  IMAD R4, R11, UR45, R4 ;  /* 0x0000002d0b047c24 */ /* 0x000fc6000f8e0204 */
[----:B------:R-:W-:Y:S02]  /*0a20*/  ISETP.GE.U32.AND P0, PT, R0, UR45, PT ;  /* 0x0000002d00007c0c */ /* 0x000fe4000bf06070 */
[----:B------:R-:W-:-:S11]  /*0a30*/  ISETP.GE.U32.AND P2, PT, R4, UR45, PT ;  /* 0x0000002d04007c0c */ /* 0x000fd6000bf46070 */
[----:B------:R-:W-:Y:S02]  /*0a40*/  @P0 VIADD R0, R0, -UR45 ;  /* 0x8000002d00000c36 */ /* 0x000fe40008000000 */
[----:B------:R-:W-:Y:S01]  /*0a50*/  @P2 IADD3 R4, PT, PT, R4, -UR45, RZ ;  /* 0x8000002d04042c10 */ /* 0x000fe2000fffe0ff */
[----:B------:R-:W-:Y:S02]  /*0a60*/  @P0 VIADD R2, R2, 0x1 ;  /* 0x0000000102020836 */ /* 0x000fe40000000000 */
[----:B------:R-:W-:Y:S01]  /*0a70*/  ISETP.GE.U32.AND P1, PT, R0, UR45, PT ;  /* 0x0000002d00007c0c */ /* 0x000fe2000bf26070 */
[----:B------:R-:W-:Y:S01]  /*0a80*/  @P2 VIADD R3, R3, 0x1 ;  /* 0x0000000103032836 */ /* 0x000fe20000000000 */
[----:B------:R-:W-:Y:S02]  /*0a90*/  ISETP.GE.U32.AND P3, PT, R4, UR45, PT ;  /* 0x0000002d04007c0c */ /* 0x000fe4000bf66070 */
[----:B------:R-:W-:-:S09]  /*0aa0*/  LOP3.LUT R0, RZ, UR45, RZ, 0x33, !PT ;  /* 0x0000002dff007c12 */ /* 0x000fd2000f8e33ff */
[----:B------:R-:W-:Y:S02]  /*0ab0*/  @P1 VIADD R2, R2, 0x1 ;  /* 0x0000000102021836 */ /* 0x000fe40000000000 */
[----:B------:R-:W-:-:S03]  /*0ac0*/  @P3 VIADD R3, R3, 0x1 ;  /* 0x0000000103033836 */ /* 0x000fc60000000000 */
[C---:B------:R-:W-:Y:S02]  /*0ad0*/  SEL R18, R0.reuse, R2, !P4 ;  /* 0x0000000200127207 */ /* 0x040fe40006000000 */
[----:B------:R-:W-:-:S03]  /*0ae0*/  SEL R2, R0, R3, !P4 ;  /* 0x0000000300027207 */ /* 0x000fc60006000000 */
[----:B------:R-:W-:Y:S02]  /*0af0*/  IMAD.IADD R18, R5, 0x1, R18 ;  /* 0x0000000105127824 */ /* 0x000fe400078e0212 */
[----:B------:R-:W-:-:S07]  /*0b00*/  IMAD.IADD R2, R7, 0x1, R2 ;  /* 0x0000000107027824 */ /* 0x000fce00078e0202 */
.L_x_111:
[----:B0-----:R-:W0:Y:S01]  /*0b10*/  LDCU UR53, c[0x0][0x3c0] ;  /* 0x00007800ff3577ac */ /* 0x001e220008000800 */
[----:B------:R-:W1:Y:S01]  /*0b20*/  LDCU UR52, c[0x0][0x3c0] ;  /* 0x00007800ff3477ac */ /* 0x000e620008000800 */
[----:B--2---:R-:W2:Y:S01]  /*0b30*/  LDCU UR51, c[0x0][0x3c0] ;  /* 0x00007800ff3377ac */ /* 0x004ea20008000800 */
[----:B------:R-:W3:Y:S01]  /*0b40*/  LDCU.64 UR36, c[0x0][0x3d8] ;  /* 0x00007b00ff2477ac */ /* 0x000ee20008000a00 */
[----:B0-----:R-:W-:-:S04]  /*0b50*/  ISETP.GE.AND P0, PT, R19, UR53, PT ;  /* 0x0000003513007c0c */ /* 0x001fc8000bf06270 */
[----:B------:R-:W-:-:S09]  /*0b60*/  P2R R0, PR, RZ, 0x1 ;  /* 0x00000001ff007803 */ /* 0x000fd20000000000 */
[----:B-12345:R-:W-:Y:S05]  /*0b70*/  @P0 BRA `(.L_x_7) ;  /* 0x00000030009c0947 */ /* 0x03efea0003800000 */
[----:B------:R-:W0:Y:S02]  /*0b80*/  LDCU UR4, c[0x0][0x3c8] ;  /* 0x00007900ff0477ac */ /* 0x000e240008000800 */
[----:B0-----:R-:W-:-:S09]  /*0b90*/  UISETP.GE.AND UP0, UPT, UR4, 0x1, UPT ;  /* 0x000000010400788c */ /* 0x001fd2000bf06270 */
[----:B------:R-:W-:Y:S05]  /*0ba0*/  BRA.U !UP0, `(.L_x_8) ;  /* 0x0000001d08387547 */ /* 0x000fea000b800000 */
[----:B------:R-:W0:Y:S01]  /*0bb0*/  LDCU.U8 UR4, c[0x0][0x3e8] ;  /* 0x00007d00ff0477ac */ /* 0x000e220008000000 */
[----:B------:R-:W-:Y:S01]  /*0bc0*/  ISETP.NE.AND P0, PT, RZ, UR40, PT ;  /* 0x00000028ff007c0c */ /* 0x000fe2000bf05270 */
[----:B------:R-:W-:Y:S01]  /*0bd0*/  IMAD.MOV.U32 R17, RZ, RZ, R19 ;  /* 0x000000ffff117224 */ /* 0x000fe200078e0013 */
[----:B0-----:R-:W-:-:S06]  /*0be0*/  UPRMT UR4, UR4, 0x8880, URZ ;  /* 0x0000888004047896 */ /* 0x001fcc00080000ff */
[----:B------:R-:W-:-:S04]  /*0bf0*/  ISETP.NE.AND P0, PT, RZ, UR4, !P0 ;  /* 0x00000004ff007c0c */ /* 0x000fc8000c705270 */
[----:B------:R-:W-:-:S09]  /*0c00*/  P2R R32, PR, RZ, 0x1 ;  /* 0x00000001ff207803 */ /* 0x000fd20000000000 */
.L_x_48:
[----:B------:R-:W0:Y:S01]  /*0c10*/  LDCU UR4, c[0x0][0x3c8] ;  /* 0x00007900ff0477ac */ /* 0x000e220008000800 */
[----:B------:R-:W-:Y:S01]  /*0c20*/  ISETP.NE.AND P0, PT, R32, RZ, PT ;  /* 0x000000ff2000720c */ /* 0x000fe20003f05270 */
[----:B------:R-:W-:Y:S01]  /*0c30*/  IMAD.MOV.U32 R16, RZ, RZ, RZ ;  /* 0x000000ffff107224 */ /* 0x000fe200078e00ff */
[----:B------:R-:W-:Y:S02]  /*0c40*/  CS2R R34, SRZ ;  /* 0x0000000000227805 */ /* 0x000fe4000001ff00 */
[----:B------:R-:W-:-:S04]  /*0c50*/  ISETP.LT.U32.AND P0, PT, R17, 0x5, P0 ;  /* 0x000000051100780c */ /* 0x000fc80000701070 */
[----:B------:R-:W-:Y:S01]  /*0c60*/  P2R R33, PR, RZ, 0x1 ;  /* 0x00000001ff217803 */ /* 0x000fe20000000000 */
[----:B0-----:R-:W-:Y:S02]  /*0c70*/  UISETP.GE.U32.AND UP0, UPT, UR4, 0x8, UPT ;  /* 0x000000080400788c */ /* 0x001fe4000bf06070 */
[----:B------:R-:W-:-:S07]  /*0c80*/  IMAD R39, R17, UR4, RZ ;  /* 0x0000000411277c24 */ /* 0x000fce000f8e02ff */
[----:B-----5:R-:W-:Y:S05]  /*0c90*/  BRA.U !UP0, `(.L_x_9) ;  /* 0x0000000d08247547 */ /* 0x020fea000b800000 */
[----:B------:R-:W0:Y:S01]  /*0ca0*/  LDC.64 R4, c[0x0][0x390] ;  /* 0x0000e400ff047b82 */ /* 0x000e220000000a00 */
[----:B------:R-:W-:Y:S01]  /*0cb0*/  UIADD3 UR4, UPT, UPT, -UR44, URZ, URZ ;  /* 0x000000ff2c047290 */ /* 0x000fe2000fffe1ff */
[----:B------:R-:W-:Y:S01]  /*0cc0*/  BSSY.RECONVERGENT B6, `(.L_x_10) ;  /* 0x00000c5000067945 */ /* 0x000fe20003800200 */
[----:B------:R-:W-:-:S04]  /*0cd0*/  CS2R R34, SRZ ;  /* 0x0000000000227805 */ /* 0x000fc8000001ff00 */
[----:B------:R-:W-:Y:S01]  /*0ce0*/  MOV R38, UR4 ;  /* 0x0000000400267c02 */ /* 0x000fe20008000f00 */
[----:B0-----:R-:W-:-:S03]  /*0cf0*/  IMAD.WIDE.U32 R4, R39, 0x4, R4 ;  /* 0x0000000427047825 */ /* 0x001fc600078e0004 */
[----:B------:R-:W-:-:S05]  /*0d00*/  IADD3 R36, P0, PT, R4, 0x10, RZ ;  /* 0x0000001004247810 */ /* 0x000fca0007f1e0ff */
[----:B------:R-:W-:-:S08]  /*0d10*/  IMAD.X R37, RZ, RZ, R5, P0 ;  /* 0x000000ffff257224 */ /* 0x000fd000000e0605 */
.L_x_27:
[----:B------:R-:W2:Y:S01]  /*0d20*/  LDG.E.CONSTANT R10, desc[UR38][R36.64+-0x10] ;  /* 0xfffff026240a7981 */ /* 0x000ea2000c1e9900 */
[----:B------:R-:W2:Y:S01]  /*0d30*/  LDC.64 R12, c[0x0][0x3a0] ;  /* 0x0000e800ff0c7b82 */ /* 0x000ea20000000a00 */
[----:B------:R-:W-:Y:S01]  /*0d40*/  ISETP.NE.AND P0, PT, R33, RZ, PT ;  /* 0x000000ff2100720c */ /* 0x000fe20003f05270 */
[----:B--2---:R-:W-:-:S06]  /*0d50*/  IMAD.WIDE R12, R10, 0x8, R12 ;  /* 0x000000080a0c7825 */ /* 0x004fcc00078e020c */
[----:B------:R-:W2:Y:S01]  /*0d60*/  LDG.E.64 R12, desc[UR38][R12.64] ;  /* 0x000000260c0c7981 */ /* 0x000ea2000c1e1b00 */
[----:B------:R-:W-:Y:S01]  /*0d70*/  VIADD R38, R38, 0x8 ;  /* 0x0000000826267836 */ /* 0x000fe20000000000 */
[----:B------:R-:W-:Y:S04]  /*0d80*/  BSSY.RECONVERGENT B7, `(.L_x_11) ;  /* 0x0000013000077945 */ /* 0x000fe80003800200 */
[----:B------:R-:W-:-:S04]  /*0d90*/  ISETP.NE.AND P1, PT, R38, RZ, PT ;  /* 0x000000ff2600720c */ /* 0x000fc80003f25270 */
[----:B------:R-:W-:Y:S01]  /*0da0*/  P2R R40, PR, RZ, 0x2 ;  /* 0x00000002ff287803 */ /* 0x000fe20000000000 */
[----:B--2---:R-:W-:Y:S01]  /*0db0*/  DADD R34, R12, R34 ;  /* 0x000000000c227229 */ /* 0x004fe20000000022 */
[----:B------:R-:W-:Y:S10]  /*0dc0*/  @!P0 BRA `(.L_x_12) ;  /* 0x0000000000388947 */ /* 0x000ff40003800000 */
[----:B------:R-:W-:Y:S01]  /*0dd0*/  IMAD.MOV.U32 R16, RZ, RZ, RZ ;  /* 0x000000ffff107224 */ /* 0x000fe200078e00ff */
[----:B------:R-:W-:Y:S01]  /*0de0*/  MOV R0, 0x0 ;  /* 0x0000000000007802 */ /* 0x000fe20000000f00 */
[----:B------:R0:W-:Y:S01]  /*0df0*/  STL.64 [R1+0x18], R12 ;  /* 0x0000180c01007387 */ /* 0x0001e20000100a00 */
[----:B------:R-:W1:Y:S01]  /*0e00*/  LDCU.64 UR4, c[0x4][0x8] ;  /* 0x01000100ff0477ac */ /* 0x000e620008000a00 */
[----:B------:R-:W-:Y:S01]  /*0e10*/  IMAD.U32 R6, RZ, RZ, UR41 ;  /* 0x00000029ff067e24 */ /* 0x000fe2000f8e00ff */
[----:B------:R0:W2:Y:S01]  /*0e20*/  LDC.64 R8, c[0x4][R0] ;  /* 0x0100000000087b82 */ /* 0x0000a20000000a00 */
[----:B------:R0:W-:Y:S01]  /*0e30*/  STL [R1+0x10], R10 ;  /* 0x0000100a01007387 */ /* 0x0001e20000100800 */
[----:B------:R-:W-:-:S03]  /*0e40*/  IMAD.U32 R7, RZ, RZ, UR42 ;  /* 0x0000002aff077e24 */ /* 0x000fc6000f8e00ff */
[----:B------:R0:W-:Y:S04]  /*0e50*/  STL.64 [R1], R16 ;  /* 0x0000001001007387 */ /* 0x0001e80000100a00 */
[----:B------:R0:W-:Y:S01]  /*0e60*/  STL.64 [R1+0x8], R34 ;  /* 0x0000082201007387 */ /* 0x0001e20000100a00 */
[----:B-1----:R-:W-:Y:S01]  /*0e70*/  IMAD.U32 R4, RZ, RZ, UR4 ;  /* 0x00000004ff047e24 */ /* 0x002fe2000f8e00ff */
[----:B------:R-:W-:-:S07]  /*0e80*/  MOV R5, UR5 ;  /* 0x0000000500057c02 */ /* 0x000fce0008000f00 */
[----:B------:R-:W-:-:S07]  /*0e90*/  LEPC R20, `(.L_x_12) ;  /* 0x000000001014794e */ /* 0x000fce0000000000 */
[----:B0-2---:R-:W-:Y:S05]  /*0ea0*/  CALL.ABS.NOINC R8 ;  /* 0x0000000008007343 */ /* 0x005fea0003c00000 */
.L_x_12:
[----:B------:R-:W-:Y:S05]  /*0eb0*/  BSYNC.RECONVERGENT B7 ;  /* 0x0000000000077941 */ /* 0x000fea0003800200 */
.L_x_11:
[----:B------:R-:W2:Y:S01]  /*0ec0*/  LDG.E.CONSTANT R0, desc[UR38][R36.64+-0xc] ;  /* 0xfffff42624007981 */ /* 0x000ea2000c1e9900 */
[----:B------:R-:W2:Y:S01]  /*0ed0*/  LDC.64 R8, c[0x0][0x3a0] ;  /* 0x0000e800ff087b82 */ /* 0x000ea20000000a00 */
[----:B------:R-:W-:Y:S01]  /*0ee0*/  ISETP.NE.AND P6, PT, R33, RZ, PT ;  /* 0x000000ff2100720c */ /* 0x000fe20003fc5270 */
[----:B--2---:R-:W-:-:S06]  /*0ef0*/  IMAD.WIDE R8, R0, 0x8, R8 ;  /* 0x0000000800087825 */ /* 0x004fcc00078e0208 */
[----:B------:R-:W2:Y:S01]  /*0f00*/  LDG.E.64 R8, desc[UR38][R8.64] ;  /* 0x0000002608087981 */ /* 0x000ea2000c1e1b00 */
[----:B------:R-:W-:Y:S01]  /*0f10*/  BSSY.RECONVERGENT B7, `(.L_x_13) ;  /* 0x0000011000077945 */ /* 0x000fe20003800200 */
[----:B--2---:R-:W-:-:S04]  /*0f20*/  DADD R34, R34, R8 ;  /* 0x0000000022227229 */ /* 0x004fc80000000008 */
[----:B------:R-:W-:Y:S07]  /*0f30*/  @!P6 BRA `(.L_x_14) ;  /* 0x000000000038e947 */ /* 0x000fee0003800000 */
        /* <DEDUP_REMOVED lines=14> */
.L_x_14:
[----:B------:R-:W-:Y:S05]  /*1020*/  BSYNC.RECONVERGENT B7 ;  /* 0x0000000000077941 */ /* 0x000fea0003800200 */
.L_x_13:
        /* <DEDUP_REMOVED lines=22> */
.L_x_16:
[----:B------:R-:W-:Y:S05]  /*1190*/  BSYNC.RECONVERGENT B7 ;  /* 0x0000000000077941 */ /* 0x000fea0003800200 */
.L_x_15:
        /* <DEDUP_REMOVED lines=22> */
.L_x_18:
[----:B------:R-:W-:Y:S05]  /*1300*/  BSYNC.RECONVERGENT B7 ;  /* 0x0000000000077941 */ /* 0x000fea0003800200 */
.L_x_17:
        /* <DEDUP_REMOVED lines=22> */
.L_x_20:
[----:B------:R-:W-:Y:S05]  /*1470*/  BSYNC.RECONVERGENT B7 ;  /* 0x0000000000077941 */ /* 0x000fea0003800200 */
.L_x_19:
        /* <DEDUP_REMOVED lines=22> */
.L_x_22:
[----:B------:R-:W-:Y:S05]  /*15e0*/  BSYNC.RECONVERGENT B7 ;  /* 0x0000000000077941 */ /* 0x000fea0003800200 */
.L_x_21:
        /* <DEDUP_REMOVED lines=22> */
.L_x_24:
[----:B------:R-:W-:Y:S05]  /*1750*/  BSYNC.RECONVERGENT B7 ;  /* 0x0000000000077941 */ /* 0x000fea0003800200 */
.L_x_23:
        /* <DEDUP_REMOVED lines=22> */
.L_x_26:
[----:B------:R-:W-:Y:S05]  /*18c0*/  BSYNC.RECONVERGENT B7 ;  /* 0x0000000000077941 */ /* 0x000fea0003800200 */
.L_x_25:
[----:B------:R-:W-:Y:S02]  /*18d0*/  ISETP.NE.AND P6, PT, R40, RZ, PT ;  /* 0x000000ff2800720c */ /* 0x000fe40003fc5270 */
[----:B------:R-:W-:-:S05]  /*18e0*/  IADD3 R36, P0, PT, R36, 0x20, RZ ;  /* 0x0000002024247810 */ /* 0x000fca0007f1e0ff */
[----:B------:R-:W-:-:S06]  /*18f0*/  IMAD.X R37, RZ, RZ, R37, P0 ;  /* 0x000000ffff257224 */ /* 0x000fcc00000e0625 */
[----:B------:R-:W-:Y:S05]  /*1900*/  @P6 BRA `(.L_x_27) ;  /* 0xfffffff400046947 */ /* 0x000fea000383ffff */
[----:B------:R-:W-:Y:S05]  /*1910*/  BSYNC.RECONVERGENT B6 ;  /* 0x0000000000067941 */ /* 0x000fea0003800200 */
.L_x_10:
[----:B------:R-:W-:-:S07]  /*1920*/  IMAD.U32 R16, RZ, RZ, UR44 ;  /* 0x0000002cff107e24 */ /* 0x000fce000f8e00ff */
.L_x_9:
[----:B------:R-:W-:-:S09]  /*1930*/  UISETP.NE.AND UP0, UPT, UR50, URZ, UPT ;  /* 0x000000ff3200728c */ /* 0x000fd2000bf05270 */
[----:B------:R-:W-:Y:S05]  /*1940*/  BRA.U !UP0, `(.L_x_28) ;  /* 0x0000000d08207547 */ /* 0x000fea000b800000 */
[----:B------:R-:W-:-:S04]  /*1950*/  UIADD3 UR4, UPT, UPT, UR50, -0x1, URZ ;  /* 0xffffffff32047890 */ /* 0x000fc8000fffe0ff */
[----:B------:R-:W-:-:S09]  /*1960*/  UISETP.GE.U32.AND UP0, UPT, UR4, 0x3, UPT ;  /* 0x000000030400788c */ /* 0x000fd2000bf06070 */
[----:B------:R-:W-:Y:S05]  /*1970*/  BRA.U !UP0, `(.L_x_29) ;  /* 0x0000000508a47547 */ /* 0x000fea000b800000 */
[----:B------:R-:W0:Y:S01]  /*1980*/  LDC.64 R4, c[0x0][0x390] ;  /* 0x0000e400ff047b82 */ /* 0x000e220000000a00 */
[----:B------:R-:W-:Y:S02]  /*1990*/  IADD3 R3, PT, PT, R39, R16, RZ ;  /* 0x0000001027037210 */ /* 0x000fe40007ffe0ff */
[----:B------:R-:W-:-:S05]  /*19a0*/  ISETP.NE.AND P0, PT, R33, RZ, PT ;  /* 0x000000ff2100720c */ /* 0x000fca0003f05270 */
[----:B------:R-:W1:Y:S01]  /*19b0*/  LDC.64 R8, c[0x0][0x3a0] ;  /* 0x0000e800ff087b82 */ /* 0x000e620000000a00 */
[----:B0-----:R-:W-:-:S05]  /*19c0*/  IMAD.WIDE.U32 R4, R3, 0x4, R4 ;  /* 0x0000000403047825 */ /* 0x001fca00078e0004 */
[----:B------:R-:W1:Y:S02]  /*19d0*/  LDG.E.CONSTANT R0, desc[UR38][R4.64] ;  /* 0x0000002604007981 */ /* 0x000e64000c1e9900 */
[----:B-1----:R-:W-:-:S06]  /*19e0*/  IMAD.WIDE R8, R0, 0x8, R8 ;  /* 0x0000000800087825 */ /* 0x002fcc00078e0208 */
[----:B------:R-:W2:Y:S01]  /*19f0*/  LDG.E.64 R8, desc[UR38][R8.64] ;  /* 0x0000002608087981 */ /* 0x000ea2000c1e1b00 */
[----:B------:R-:W-:Y:S01]  /*1a00*/  BSSY.RECONVERGENT B6, `(.L_x_30) ;  /* 0x0000012000067945 */ /* 0x000fe20003800200 */
[----:B--2---:R-:W-:-:S03]  /*1a10*/  DADD R34, R34, R8 ;  /* 0x0000000022227229 */ /* 0x004fc60000000008 */
[----:B------:R-:W-:Y:S08]  /*1a20*/  @!P0 BRA `(.L_x_31) ;  /* 0x00000000003c8947 */ /* 0x000ff00003800000 */
[----:B------:R-:W-:Y:S01]  /*1a30*/  IMAD.MOV.U32 R12, RZ, RZ, RZ ;  /* 0x000000ffff0c7224 */ /* 0x000fe200078e00ff */
[----:B------:R-:W-:Y:S01]  /*1a40*/  MOV R3, 0x0 ;  /* 0x0000000000037802 */ /* 0x000fe20000000f00 */
[----:B------:R-:W-:Y:S01]  /*1a50*/  IMAD.MOV.U32 R13, RZ, RZ, R17 ;  /* 0x000000ffff0d7224 */ /* 0x000fe200078e0011 */
[----:B------:R0:W-:Y:S01]  /*1a60*/  STL.64 [R1+0x18], R8 ;  /* 0x0000180801007387 */ /* 0x0001e20000100a00 */
[----:B------:R-:W1:Y:S01]  /*1a70*/  LDCU.64 UR4, c[0x4][0x8] ;  /* 0x01000100ff0477ac */ /* 0x000e620008000a00 */
[----:B------:R0:W2:Y:S01]  /*1a80*/  LDC.64 R10, c[0x4][R3] ;  /* 0x01000000030a7b82 */ /* 0x0000a20000000a00 */
[----:B------:R-:W-:Y:S01]  /*1a90*/  MOV R6, UR41 ;  /* 0x0000002900067c02 */ /* 0x000fe20008000f00 */
[----:B------:R0:W-:Y:S01]  /*1aa0*/  STL [R1+0x10], R0 ;  /* 0x0000100001007387 */ /* 0x0001e20000100800 */
[----:B------:R-:W-:-:S03]  /*1ab0*/  IMAD.U32 R7, RZ, RZ, UR42 ;  /* 0x0000002aff077e24 */ /* 0x000fc6000f8e00ff */
[----:B------:R0:W-:Y:S04]  /*1ac0*/  STL.64 [R1], R12 ;  /* 0x0000000c01007387 */ /* 0x0001e80000100a00 */
[----:B------:R0:W-:Y:S01]  /*1ad0*/  STL.64 [R1+0x8], R34 ;  /* 0x0000082201007387 */ /* 0x0001e20000100a00 */
[----:B-1----:R-:W-:Y:S02]  /*1ae0*/  IMAD.U32 R4, RZ, RZ, UR4 ;  /* 0x00000004ff047e24 */ /* 0x002fe4000f8e00ff */
[----:B------:R-:W-:-:S07]  /*1af0*/  IMAD.U32 R5, RZ, RZ, UR5 ;  /* 0x00000005ff057e24 */ /* 0x000fce000f8e00ff */
[----:B------:R-:W-:-:S07]  /*1b00*/  LEPC R20, `(.L_x_31) ;  /* 0x000000001014794e */ /* 0x000fce0000000000 */
[----:B0-2---:R-:W-:Y:S05]  /*1b10*/  CALL.ABS.NOINC R10 ;  /* 0x000000000a007343 */ /* 0x005fea0003c00000 */
.L_x_31:
[----:B------:R-:W-:Y:S05]  /*1b20*/  BSYNC.RECONVERGENT B6 ;  /* 0x0000000000067941 */ /* 0x000fea0003800200 */
.L_x_30:
[----:B------:R-:W0:Y:S01]  /*1b30*/  LDCU.64 UR4, c[0x0][0x390] ;  /* 0x00007200ff0477ac */ /* 0x000e220008000a00 */
[----:B------:R-:W-:Y:S01]  /*1b40*/  IADD3 R0, P0, PT, R39, R16, RZ ;  /* 0x0000001027007210 */ /* 0x000fe20007f1e0ff */
[----:B------:R-:W1:Y:S01]  /*1b50*/  LDC.64 R8, c[0x0][0x3a0] ;  /* 0x0000e800ff087b82 */ /* 0x000e620000000a00 */
[----:B------:R-:W-:-:S03]  /*1b60*/  ISETP.NE.AND P6, PT, R33, RZ, PT ;  /* 0x000000ff2100720c */ /* 0x000fc60003fc5270 */
[----:B------:R-:W-:Y:S01]  /*1b70*/  IMAD.X R3, RZ, RZ, RZ, P0 ;  /* 0x000000ffff037224 */ /* 0x000fe200000e06ff */
[----:B0-----:R-:W-:-:S04]  /*1b80*/  LEA R36, P0, R0, UR4, 0x2 ;  /* 0x0000000400247c11 */ /* 0x001fc8000f8010ff */
[----:B------:R-:W-:-:S05]  /*1b90*/  LEA.HI.X R37, R0, UR5, R3, 0x2, P0 ;  /* 0x0000000500257c11 */ /* 0x000fca00080f1403 */
        /* <DEDUP_REMOVED lines=12> */
[----:B------:R-:W-:Y:S01]  /*1c60*/  IMAD.U32 R6, RZ, RZ, UR41 ;  /* 0x00000029ff067e24 */ /* 0x000fe2000f8e00ff */
[----:B------:R0:W-:Y:S01]  /*1c70*/  STL [R1+0x10], R0 ;  /* 0x0000100001007387 */ /* 0x0001e20000100800 */
[----:B------:R-:W-:-:S03]  /*1c80*/  IMAD.U32 R7, RZ, RZ, UR42 ;  /* 0x0000002aff077e24 */ /* 0x000fc6000f8e00ff */
[----:B------:R0:W-:Y:S04]  /*1c90*/  STL.64 [R1], R12 ;  /* 0x0000000c01007387 */ /* 0x0001e80000100a00 */
[----:B------:R0:W-:Y:S01]  /*1ca0*/  STL.64 [R1+0x8], R34 ;  /* 0x0000082201007387 */ /* 0x0001e20000100a00 */
[----:B-1----:R-:W-:Y:S01]  /*1cb0*/  MOV R4, UR4 ;  /* 0x0000000400047c02 */ /* 0x002fe20008000f00 */
[----:B------:R-:W-:-:S07]  /*1cc0*/  IMAD.U32 R5, RZ, RZ, UR5 ;  /* 0x00000005ff057e24 */ /* 0x000fce000f8e00ff */
[----:B------:R-:W-:-:S07]  /*1cd0*/  LEPC R20, `(.L_x_33) ;  /* 0x000000001014794e */ /* 0x000fce0000000000 */
[----:B0-2---:R-:W-:Y:S05]  /*1ce0*/  CALL.ABS.NOINC R10 ;  /* 0x000000000a007343 */ /* 0x005fea0003c00000 */
.L_x_33:
[----:B------:R-:W-:Y:S05]  /*1cf0*/  BSYNC.RECONVERGENT B6 ;  /* 0x0000000000067941 */ /* 0x000fea0003800200 */
.L_x_32:
        /* <DEDUP_REMOVED lines=9> */
[----:B------:R-:W-:Y:S01]  /*1d90*/  MOV R13, R17 ;  /* 0x00000011000d7202 */ /* 0x000fe20000000f00 */
[----:B------:R0:W-:Y:S01]  /*1da0*/  STL.64 [R1+0x18], R8 ;  /* 0x0000180801007387 */ /* 0x0001e20000100a00 */
[----:B------:R-:W-:Y:S01]  /*1db0*/  MOV R3, 0x0 ;  /* 0x0000000000037802 */ /* 0x000fe20000000f00 */
[----:B------:R-:W1:Y:S01]  /*1dc0*/  LDCU.64 UR4, c[0x4][0x8] ;  /* 0x01000100ff0477ac */ /* 0x000e620008000a00 */
[----:B------:R-:W-:Y:S01]  /*1dd0*/  IMAD.U32 R6, RZ, RZ, UR41 ;  /* 0x00000029ff067e24 */ /* 0x000fe2000f8e00ff */
[----:B------:R0:W-:Y:S01]  /*1de0*/  STL [R1+0x10], R0 ;  /* 0x0000100001007387 */ /* 0x0001e20000100800 */
[----:B------:R0:W2:Y:S01]  /*1df0*/  LDC.64 R10, c[0x4][R3] ;  /* 0x01000000030a7b82 */ /* 0x0000a20000000a00 */
[----:B------:R-:W-:Y:S02]  /*1e00*/  IMAD.U32 R7, RZ, RZ, UR42 ;  /* 0x0000002aff077e24 */ /* 0x000fe4000f8e00ff */
[----:B------:R0:W-:Y:S04]  /*1e10*/  STL.64 [R1], R12 ;  /* 0x0000000c01007387 */ /* 0x0001e80000100a00 */
[----:B------:R0:W-:Y:S01]  /*1e20*/  STL.64 [R1+0x8], R34 ;  /* 0x0000082201007387 */ /* 0x0001e20000100a00 */
[----:B-1----:R-:W-:-:S02]  /*1e30*/  IMAD.U32 R4, RZ, RZ, UR4 ;  /* 0x00000004ff047e24 */ /* 0x002fc4000f8e00ff */
[----:B------:R-:W-:-:S07]  /*1e40*/  IMAD.U32 R5, RZ, RZ, UR5 ;  /* 0x00000005ff057e24 */ /* 0x000fce000f8e00ff */
[----:B------:R-:W-:-:S07]  /*1e50*/  LEPC R20, `(.L_x_35) ;  /* 0x000000001014794e */ /* 0x000fce0000000000 */
[----:B0-2---:R-:W-:Y:S05]  /*1e60*/  CALL.ABS.NOINC R10 ;  /* 0x000000000a007343 */ /* 0x005fea0003c00000 */
.L_x_35:
[----:B------:R-:W-:Y:S05]  /*1e70*/  BSYNC.RECONVERGENT B6 ;  /* 0x0000000000067941 */ /* 0x000fea0003800200 */
.L_x_34:
        /* <DEDUP_REMOVED lines=8> */
[----:B------:R-:W-:Y:S01]  /*1f00*/  MOV R12, RZ ;  /* 0x000000ff000c7202 */ /* 0x000fe20000000f00 */
[----:B------:R-:W-:Y:S01]  /*1f10*/  IMAD.MOV.U32 R13, RZ, RZ, R17 ;  /* 0x000000ffff0d7224 */ /* 0x000fe200078e0011 */
[----:B------:R-:W-:Y:S01]  /*1f20*/  MOV R0, 0x0 ;  /* 0x0000000000007802 */ /* 0x000fe20000000f00 */
[----:B------:R0:W-:Y:S01]  /*1f30*/  STL.64 [R1+0x18], R8 ;  /* 0x0000180801007387 */ /* 0x0001e20000100a00 */
[----:B------:R-:W1:Y:S01]  /*1f40*/  LDCU.64 UR4, c[0x4][0x8] ;  /* 0x01000100ff0477ac */ /* 0x000e620008000a00 */
[----:B------:R-:W-:Y:S01]  /*1f50*/  IMAD.U32 R6, RZ, RZ, UR41 ;  /* 0x00000029ff067e24 */ /* 0x000fe2000f8e00ff */
[----:B------:R0:W2:Y:S01]  /*1f60*/  LDC.64 R10, c[0x4][R0] ;  /* 0x01000000000a7b82 */ /* 0x0000a20000000a00 */
[----:B------:R0:W-:Y:S01]  /*1f70*/  STL [R1+0x10], R36 ;  /* 0x0000102401007387 */ /* 0x0001e20000100800 */
[----:B------:R-:W-:-:S03]  /*1f80*/  MOV R7, UR42 ;  /* 0x0000002a00077c02 */ /* 0x000fc60008000f00 */
[----:B------:R0:W-:Y:S04]  /*1f90*/  STL.64 [R1], R12 ;  /* 0x0000000c01007387 */ /* 0x0001e80000100a00 */
[----:B------:R0:W-:Y:S01]  /*1fa0*/  STL.64 [R1+0x8], R34 ;  /* 0x0000082201007387 */ /* 0x0001e20000100a00 */
[----:B-1----:R-:W-:Y:S02]  /*1fb0*/  IMAD.U32 R4, RZ, RZ, UR4 ;  /* 0x00000004ff047e24 */ /* 0x002fe4000f8e00ff */
[----:B------:R-:W-:-:S07]  /*1fc0*/  IMAD.U32 R5, RZ, RZ, UR5 ;  /* 0x00000005ff057e24 */ /* 0x000fce000f8e00ff */
[----:B------:R-:W-:-:S07]  /*1fd0*/  LEPC R20, `(.L_x_37) ;  /* 0x000000001014794e */ /* 0x000fce0000000000 */
[----:B0-2---:R-:W-:Y:S05]  /*1fe0*/  CALL.ABS.NOINC R10 ;  /* 0x000000000a007343 */ /* 0x005fea0003c00000 */
.L_x_37:
[----:B------:R-:W-:Y:S05]  /*1ff0*/  BSYNC.RECONVERGENT B6 ;  /* 0x0000000000067941 */ /* 0x000fea0003800200 */
.L_x_36:
[----:B------:R-:W-:-:S07]  /*2000*/  VIADD R16, R16, 0x4 ;  /* 0x0000000410107836 */ /* 0x000fce0000000000 */
.L_x_29:
[----:B------:R-:W0:Y:S01]  /*2010*/  LDCU UR4, c[0x0][0x3c8] ;  /* 0x00007900ff0477ac */ /* 0x000e220008000800 */
[----:B------:R-:W-:Y:S01]  /*2020*/  BSSY.RECONVERGENT B6, `(.L_x_28) ;  /* 0x000005a000067945 */ /* 0x000fe20003800200 */
[----:B0-----:R-:W-:-:S09]  /*2030*/  ULOP3.LUT UP0, UR4, UR4, 0x3, URZ, 0xc0, !UPT ;  /* 0x0000000304047892 */ /* 0x001fd2000f80c0ff */
[----:B------:R-:W-:Y:S05]  /*2040*/  BRA.U !UP0, `(.L_x_38) ;  /* 0x00000005085c7547 */ /* 0x000fea000b800000 */
[----:B------:R-:W-:-:S09]  /*2050*/  UISETP.NE.AND UP0, UPT, UR4, 0x1, UPT ;  /* 0x000000010400788c */ /* 0x000fd2000bf05270 */
[----:B------:R-:W-:Y:S05]  /*2060*/  BRA.U !UP0, `(.L_x_39) ;  /* 0x0000000108e47547 */ /* 0x000fea000b800000 */
[----:B------:R-:W0:Y:S01]  /*2070*/  LDC.64 R4, c[0x0][0x390] ;  /* 0x0000e400ff047b82 */ /* 0x000e220000000a00 */
[----:B------:R-:W-:Y:S01]  /*2080*/  IMAD.IADD R3, R39, 0x1, R16 ;  /* 0x0000000127037824 */ /* 0x000fe200078e0210 */
[----:B------:R-:W-:-:S06]  /*2090*/  ISETP.NE.AND P0, PT, R33, RZ, PT ;  /* 0x000000ff2100720c */ /* 0x000fcc0003f05270 */
        /* <DEDUP_REMOVED lines=23> */
.L_x_41:
[----:B------:R-:W-:Y:S05]  /*2210*/  BSYNC.RECONVERGENT B7 ;  /* 0x0000000000077941 */ /* 0x000fea0003800200 */
.L_x_40:
        /* <DEDUP_REMOVED lines=28> */
.L_x_43:
[----:B------:R-:W-:Y:S05]  /*23e0*/  BSYNC.RECONVERGENT B7 ;  /* 0x0000000000077941 */ /* 0x000fea0003800200 */
.L_x_42:
[----:B------:R-:W-:-:S07]  /*23f0*/  VIADD R16, R16, 0x2 ;  /* 0x0000000210107836 */ /* 0x000fce0000000000 */
.L_x_39:
[----:B------:R-:W0:Y:S02]  /*2400*/  LDCU UR4, c[0x0][0x3c8] ;  /* 0x00007900ff0477ac */ /* 0x000e240008000800 */
[----:B0-----:R-:W-:-:S04]  /*2410*/  ULOP3.LUT UR4, UR4, 0x1, URZ, 0xc0, !UPT ;  /* 0x0000000104047892 */ /* 0x001fc8000f8ec0ff */
[----:B------:R-:W-:-:S09]  /*2420*/  UISETP.NE.U32.AND UP0, UPT, UR4, 0x1, UPT ;  /* 0x000000010400788c */ /* 0x000fd2000bf05070 */
[----:B------:R-:W-:Y:S05]  /*2430*/  BRA.U UP0, `(.L_x_38) ;  /* 0x0000000100607547 */ /* 0x000fea000b800000 */
[----:B------:R-:W0:Y:S01]  /*2440*/  LDC.64 R4, c[0x0][0x390] ;  /* 0x0000e400ff047b82 */ /* 0x000e220000000a00 */
[----:B------:R-:W-:Y:S01]  /*2450*/  IMAD.IADD R39, R39, 0x1, R16 ;  /* 0x0000000127277824 */ /* 0x000fe200078e0210 */
[----:B------:R-:W-:-:S06]  /*2460*/  ISETP.NE.AND P0, PT, R33, RZ, PT ;  /* 0x000000ff2100720c */ /* 0x000fcc0003f05270 */
[----:B------:R-:W1:Y:S01]  /*2470*/  LDC.64 R8, c[0x0][0x3a0] ;  /* 0x0000e800ff087b82 */ /* 0x000e620000000a00 */
[----:B0-----:R-:W-:-:S05]  /*2480*/  IMAD.WIDE.U32 R4, R39, 0x4, R4 ;  /* 0x0000000427047825 */ /* 0x001fca00078e0004 */
[----:B------:R-:W1:Y:S02]  /*2490*/  LDG.E.CONSTANT R0, desc[UR38][R4.64] ;  /* 0x0000002604007981 */ /* 0x000e64000c1e9900 */
[----:B-1----:R-:W-:-:S06]  /*24a0*/  IMAD.WIDE R8, R0, 0x8, R8 ;  /* 0x0000000800087825 */ /* 0x002fcc00078e0208 */
[----:B------:R-:W2:Y:S02]  /*24b0*/  LDG.E.64 R8, desc[UR38][R8.64] ;  /* 0x0000002608087981 */ /* 0x000ea4000c1e1b00 */
        /* <DEDUP_REMOVED lines=16> */
.L_x_38:
[----:B------:R-:W-:Y:S05]  /*25c0*/  BSYNC.RECONVERGENT B6 ;  /* 0x0000000000067941 */ /* 0x000fea0003800200 */
.L_x_28:
[----:B------:R-:W0:Y:S01]  /*25d0*/  LDC.64 R4, c[0x0][0x3a0] ;  /* 0x0000e800ff047b82 */ /* 0x000e220000000a00 */
[----:B------:R-:W1:Y:S01]  /*25e0*/  LDCU UR4, c[0x0][0x3cc] ;  /* 0x00007980ff0477ac */ /* 0x000e620008000800 */
[----:B0-----:R-:W-:-:S05]  /*25f0*/  IMAD.WIDE.U32 R4, R17, 0x8, R4 ;  /* 0x0000000811047825 */ /* 0x001fca00078e0004 */
[----:B------:R0:W5:Y:S01]  /*2600*/  LDG.E.64 R10, desc[UR38][R4.64] ;  /* 0x00000026040a7981 */ /* 0x000162000c1e1b00 */
[----:B-1----:R-:W-:-:S09]  /*2610*/  UISETP.NE.AND UP0, UPT, UR4, 0x4, UPT ;  /* 0x000000040400788c */ /* 0x002fd2000bf05270 */
[----:B0-----:R-:W-:Y:S05]  /*2620*/  BRA.U !UP0, `(.L_x_44) ;  /* 0x0000000108747547 */ /* 0x001fea000b800000 */
[----:B------:R-:W-:-:S09]  /*2630*/  UISETP.NE.AND UP0, UPT, UR4, 0x6, UPT ;  /* 0x000000060400788c */ /* 0x000fd2000bf05270 */
[----:B------:R-:W-:Y:S05]  /*2640*/  BRA.U UP0, `(.L_x_45) ;  /* 0x0000000100707547 */ /* 0x000fea000b800000 */
[----:B------:R-:W0:Y:S01]  /*2650*/  MUFU.RCP64H R5, 3 ;  /* 0x4008000000057908 */ /* 0x000e220000001800 */
[----:B------:R-:W-:Y:S01]  /*2660*/  IMAD.MOV.U32 R8, RZ, RZ, 0x0 ;  /* 0x00000000ff087424 */ /* 0x000fe200078e00ff */
[----:B------:R-:W-:Y:S01]  /*2670*/  MOV R4, 0x1 ;  /* 0x0000000100047802 */ /* 0x000fe20000000f00 */
[----:B------:R-:W-:Y:S01]  /*2680*/  IMAD.MOV.U32 R9, RZ, RZ, 0x40080000 ;  /* 0x40080000ff097424 */ /* 0x000fe200078e00ff */
[----:B-----5:R-:W-:Y:S01]  /*2690*/  DFMA R34, R10, -6, R34 ;  /* 0xc01800000a22782b */ /* 0x020fe20000000022 */
[----:B------:R-:W-:Y:S07]  /*26a0*/  BSSY.RECONVERGENT B0, `(.L_x_46) ;  /* 0x0000014000007945 */ /* 0x000fee0003800200 */
[----:B------:R-:W-:-:S02]  /*26b0*/  DADD R14, R34, R34 ;  /* 0x00000000220e7229 */ /* 0x000fc40000000022 */
[----:B0-----:R-:W-:-:S08]  /*26c0*/  DFMA R6, R4, -R8, 1 ;  /* 0x3ff000000406742b */ /* 0x001fd00000000808 */
[----:B------:R-:W-:Y:S01]  /*26d0*/  FSETP.GEU.AND P1, PT, |R15|, 6.5827683646048100446e-37, PT ;  /* 0x036000000f00780b */ /* 0x000fe20003f2e200 */
[----:B------:R-:W-:-:S08]  /*26e0*/  DFMA R6, R6, R6, R6 ;  /* 0x000000060606722b */ /* 0x000fd00000000006 */
[----:B------:R-:W-:-:S08]  /*26f0*/  DFMA R6, R4, R6, R4 ;  /* 0x000000060406722b */ /* 0x000fd00000000004 */
[----:B------:R-:W-:-:S08]  /*2700*/  DFMA R4, R6, -R8, 1 ;  /* 0x3ff000000604742b */ /* 0x000fd00000000808 */
[----:B------:R-:W-:-:S08]  /*2710*/  DFMA R4, R6, R4, R6 ;  /* 0x000000040604722b */ /* 0x000fd00000000006 */
[----:B------:R-:W-:-:S08]  /*2720*/  DMUL R30, R14, R4 ;  /* 0x000000040e1e7228 */ /* 0x000fd00000000000 */
[----:B------:R-:W-:-:S08]  /*2730*/  DFMA R6, R30, -3, R14 ;  /* 0xc00800001e06782b */ /* 0x000fd0000000000e */
[----:B------:R-:W-:-:S10]  /*2740*/  DFMA R30, R4, R6, R30 ;  /* 0x00000006041e722b */ /* 0x000fd4000000001e */
[----:B------:R-:W-:-:S05]  /*2750*/  FFMA R0, RZ, 2.125, R31 ;  /* 0x40080000ff007823 */ /* 0x000fca000000001f */
[----:B------:R-:W-:-:S13]  /*2760*/  FSETP.GT.AND P0, PT, |R0|, 1.469367938527859385e-39, PT ;  /* 0x001000000000780b */ /* 0x000fda0003f04200 */
[----:B------:R-:W-:Y:S05]  /*2770*/  @P0 BRA P1, `(.L_x_47) ;  /* 0x0000000000180947 */ /* 0x000fea0000800000 */
[----:B------:R-:W-:Y:S01]  /*2780*/  IMAD.MOV.U32 R12, RZ, RZ, RZ ;  /* 0x000000ffff0c7224 */ /* 0x000fe200078e00ff */
[----:B------:R-:W-:Y:S01]  /*2790*/  MOV R0, 0x27c0 ;  /* 0x000027c000007802 */ /* 0x000fe20000000f00 */
[----:B------:R-:W-:-:S07]  /*27a0*/  IMAD.MOV.U32 R13, RZ, RZ, 0x40080000 ;  /* 0x40080000ff0d7424 */ /* 0x000fce00078e00ff */
[----:B------:R-:W-:Y:S05]  /*27b0*/  CALL.REL.NOINC `($__internal_0_$__cuda_sm20_div_rn_f64_full) ;  /* 0x0000004c00987944 */ /* 0x000fea0003c00000 */
[----:B------:R-:W-:Y:S02]  /*27c0*/  IMAD.MOV.U32 R30, RZ, RZ, R44 ;  /* 0x000000ffff1e7224 */ /* 0x000fe400078e002c */
[----:B------:R-:W-:-:S07]  /*27d0*/  IMAD.MOV.U32 R31, RZ, RZ, R45 ;  /* 0x000000ffff1f7224 */ /* 0x000fce00078e002d */
.L_x_47:
[----:B------:R-:W-:Y:S05]  /*27e0*/  BSYNC.RECONVERGENT B0 ;  /* 0x0000000000007941 */ /* 0x000fea0003800200 */
.L_x_46:
[----:B------:R-:W-:Y:S05]  /*27f0*/  BRA `(.L_x_45) ;  /* 0x0000000000047947 */ /* 0x000fea0003800000 */
.L_x_44:
[----:B-----5:R-:W-:-:S11]  /*2800*/  DFMA R30, R10, -4, R34 ;  /* 0xc01000000a1e782b */ /* 0x020fd60000000022 */
.L_x_45:
[----:B------:R-:W0:Y:S01]  /*2810*/  LDC.64 R4, c[0x0][0x3a8] ;  /* 0x0000ea00ff047b82 */ /* 0x000e220000000a00 */
[----:B------:R-:W1:Y:S01]  /*2820*/  LDCU UR4, c[0x0][0x3c0] ;  /* 0x00007800ff0477ac */ /* 0x000e620008000800 */
[C---:B0-----:R-:W-:Y:S01]  /*2830*/  IMAD.WIDE.U32 R4, R17.reuse, 0x8, R4 ;  /* 0x0000000811047825 */ /* 0x041fe200078e0004 */
[----:B------:R-:W-:-:S04]  /*2840*/  IADD3 R17, PT, PT, R17, UR45, RZ ;  /* 0x0000002d11117c10 */ /* 0x000fc8000fffe0ff */
[----:B------:R0:W-:Y:S01]  /*2850*/  STG.E.64 desc[UR38][R4.64], R30 ;  /* 0x0000001e04007986 */ /* 0x0001e2000c101b26 */
[----:B-1----:R-:W-:-:S13]  /*2860*/  ISETP.GE.AND P0, PT, R17, UR4, PT ;  /* 0x0000000411007c0c */ /* 0x002fda000bf06270 */
[----:B0-----:R-:W-:Y:S05]  /*2870*/  @!P0 BRA `(.L_x_48) ;  /* 0xffffffe000e48947 */ /* 0x001fea000383ffff */
[----:B------:R-:W-:Y:S05]  /*2880*/  BRA `(.L_x_7) ;  /* 0x0000001400587947 */ /* 0x000fea0003800000 */
.L_x_8:
[----:B------:R-:W0:Y:S01]  /*2890*/  LDCU UR4, c[0x0][0x3cc] ;  /* 0x00007980ff0477ac */ /* 0x000e220008000800 */
[----:B------:R-:W-:Y:S01]  /*28a0*/  IMAD.U32 R17, RZ, RZ, UR45 ;  /* 0x0000002dff117e24 */ /* 0x000fe2000f8e00ff */
[----:B------:R-:W-:Y:S01]  /*28b0*/  IADD3 R40, PT, PT, R19, UR45, RZ ;  /* 0x0000002d13287c10 */ /* 0x000fe2000fffe0ff */
[----:B------:R-:W-:Y:S02]  /*28c0*/  IMAD.U32 R33, RZ, RZ, UR45 ;  /* 0x0000002dff217e24 */ /* 0x000fe4000f8e00ff */
[----:B------:R-:W-:-:S04]  /*28d0*/  IMAD.WIDE R16, R17, 0x8, R28 ;  /* 0x0000000811107825 */ /* 0x000fc800078e021c */
[----:B------:R-:W-:-:S04]  /*28e0*/  IMAD.WIDE R32, R33, 0x8, R26 ;  /* 0x0000000821207825 */ /* 0x000fc800078e021a */
[----:B------:R-:W-:Y:S02]  /*28f0*/  VIADD R42, R18, 0x1 ;  /* 0x00000001122a7836 */ /* 0x000fe40000000000 */
[----:B------:R-:W-:Y:S02]  /*2900*/  IMAD.U32 R37, RZ, RZ, UR45 ;  /* 0x0000002dff257e24 */ /* 0x000fe4000f8e00ff */
[----:B------:R-:W-:Y:S01]  /*2910*/  IMAD.U32 R39, RZ, RZ, UR45 ;  /* 0x0000002dff277e24 */ /* 0x000fe2000f8e00ff */
[----:B0-----:R-:W-:Y:S01]  /*2920*/  UISETP.NE.AND UP0, UPT, UR4, 0x6, UPT ;  /* 0x000000060400788c */ /* 0x001fe2000bf05270 */
[----:B------:R-:W-:Y:S01]  /*2930*/  VIADD R41, R40, UR45 ;  /* 0x0000002d28297c36 */ /* 0x000fe20008000000 */
[----:B------:R-:W-:Y:S01]  /*2940*/  LOP3.LUT R42, R42, 0x3, RZ, 0xc0, !PT ;  /* 0x000000032a2a7812 */ /* 0x000fe200078ec0ff */
[----:B------:R-:W-:-:S04]  /*2950*/  IMAD.WIDE R36, R37, 0x8, R16 ;  /* 0x0000000825247825 */ /* 0x000fc800078e0210 */
[----:B------:R-:W-:-:S04]  /*2960*/  IMAD.WIDE R38, R39, 0x8, R32 ;  /* 0x0000000827267825 */ /* 0x000fc800078e0220 */
[----:B------:R-:W-:Y:S01]  /*2970*/  VIADD R43, R41, UR45 ;  /* 0x0000002d292b7c36 */ /* 0x000fe20008000000 */
[----:B------:R-:W-:Y:S06]  /*2980*/  BRA.U !UP0, `(.L_x_49) ;  /* 0x0000000508687547 */ /* 0x000fec000b800000 */
[----:B------:R-:W-:Y:S01]  /*2990*/  UISETP.NE.AND UP0, UPT, UR4, 0x4, UPT ;  /* 0x000000040400788c */ /* 0x000fe2000bf05270 */
[----:B------:R-:W-:Y:S08]  /*29a0*/  BSSY.RECONVERGENT B0, `(.L_x_50) ;  /* 0x0000057000007945 */ /* 0x000ff00003800200 */
[----:B------:R-:W-:Y:S05]  /*29b0*/  BRA.U UP0, `(.L_x_51) ;  /* 0x0000000100d87547 */ /* 0x000fea000b800000 */
[----:B------:R-:W-:Y:S01]  /*29c0*/  ISETP.NE.AND P0, PT, R42, RZ, PT ;  /* 0x000000ff2a00720c */ /* 0x000fe20003f05270 */
[----:B------:R-:W-:Y:S01]  /*29d0*/  BSSY.RECONVERGENT B1, `(.L_x_52) ;  /* 0x0000013000017945 */ /* 0x000fe20003800200 */
[----:B------:R-:W-:-:S11]  /*29e0*/  IMAD.MOV.U32 R3, RZ, RZ, R19 ;  /* 0x000000ffff037224 */ /* 0x000fd600078e0013 */
[----:B------:R-:W-:Y:S05]  /*29f0*/  @!P0 BRA `(.L_x_53) ;  /* 0x0000000000408947 */ /* 0x000fea0003800000 */
[----:B------:R-:W2:Y:S01]  /*2a00*/  LDG.E.64 R30, desc[UR38][R28.64] ;  /* 0x000000261c1e7981 */ /* 0x000ea2000c1e1b00 */
[----:B------:R-:W-:Y:S02]  /*2a10*/  ISETP.NE.AND P0, PT, R42, 0x1, PT ;  /* 0x000000012a00780c */ /* 0x000fe40003f05270 */
[----:B------:R-:W-:Y:S01]  /*2a20*/  MOV R3, R40 ;  /* 0x0000002800037202 */ /* 0x000fe20000000f00 */
[----:B--2---:R-:W-:-:S07]  /*2a30*/  DFMA R30, R30, -4, RZ ;  /* 0xc01000001e1e782b */ /* 0x004fce00000000ff */
[----:B------:R0:W-:Y:S03]  /*2a40*/  STG.E.64 desc[UR38][R26.64], R30 ;  /* 0x0000001e1a007986 */ /* 0x0001e6000c101b26 */
[----:B------:R-:W-:Y:S05]  /*2a50*/  @!P0 BRA `(.L_x_53) ;  /* 0x0000000000288947 */ /* 0x000fea0003800000 */
[----:B------:R-:W0:Y:S01]  /*2a60*/  LDG.E.64 R16, desc[UR38][R16.64] ;  /* 0x0000002610107981 */ /* 0x000e22000c1e1b00 */
[----:B------:R-:W-:Y:S01]  /*2a70*/  ISETP.NE.AND P0, PT, R42, 0x2, PT ;  /* 0x000000022a00780c */ /* 0x000fe20003f05270 */
[----:B------:R-:W-:Y:S01]  /*2a80*/  IMAD.MOV.U32 R3, RZ, RZ, R41 ;  /* 0x000000ffff037224 */ /* 0x000fe200078e0029 */
[----:B0-----:R-:W-:-:S07]  /*2a90*/  DFMA R30, R16, -4, RZ ;  /* 0xc0100000101e782b */ /* 0x001fce00000000ff */
[----:B------:R1:W-:Y:S04]  /*2aa0*/  STG.E.64 desc[UR38][R32.64], R30 ;  /* 0x0000001e20007986 */ /* 0x0003e8000c101b26 */
[----:B------:R-:W-:Y:S05]  /*2ab0*/  @!P0 BRA `(.L_x_53) ;  /* 0x0000000000108947 */ /* 0x000fea0003800000 */
[----:B-1----:R-:W2:Y:S01]  /*2ac0*/  LDG.E.64 R30, desc[UR38][R36.64] ;  /* 0x00000026241e7981 */ /* 0x002ea2000c1e1b00 */
[----:B------:R-:W-:Y:S01]  /*2ad0*/  IMAD.MOV.U32 R3, RZ, RZ, R43 ;  /* 0x000000ffff037224 */ /* 0x000fe200078e002b */
[----:B--2---:R-:W-:-:S07]  /*2ae0*/  DFMA R30, R30, -4, RZ ;  /* 0xc01000001e1e782b */ /* 0x004fce00000000ff */
[----:B------:R2:W-:Y:S04]  /*2af0*/  STG.E.64 desc[UR38][R38.64], R30 ;  /* 0x0000001e26007986 */ /* 0x0005e8000c101b26 */
.L_x_53:
[----:B------:R-:W-:Y:S05]  /*2b00*/  BSYNC.RECONVERGENT B1 ;  /* 0x0000000000017941 */ /* 0x000fea0003800200 */
.L_x_52:
[----:B------:R-:W3:Y:S01]  /*2b10*/  LDC.64 R4, c[0x0][0x3a0] ;  /* 0x0000e800ff047b82 */ /* 0x000ee20000000a00 */
[----:B------:R-:W-:-:S07]  /*2b20*/  ISETP.GE.U32.AND P0, PT, R18, 0x3, PT ;  /* 0x000000031200780c */ /* 0x000fce0003f06070 */
[----:B------:R-:W4:Y:S06]  /*2b30*/  LDC.64 R6, c[0x0][0x3a8] ;  /* 0x0000ea00ff067b82 */ /* 0x000f2c0000000a00 */
[----:B------:R-:W-:Y:S05]  /*2b40*/  @!P0 BRA `(.L_x_54) ;  /* 0x0000000000f08947 */ /* 0x000fea0003800000 */
[----:B------:R-:W-:Y:S01]  /*2b50*/  BSSY.RECONVERGENT B1, `(.L_x_55) ;  /* 0x000001b000017945 */ /* 0x000fe20003800200 */
.L_x_56:
[----:B0--3--:R-:W-:-:S06]  /*2b60*/  IMAD.WIDE.U32 R8, R3, 0x8, R4 ;  /* 0x0000000803087825 */ /* 0x009fcc00078e0004 */
[----:B------:R-:W3:Y:S01]  /*2b70*/  LDG.E.64 R8, desc[UR38][R8.64] ;  /* 0x0000002608087981 */ /* 0x000ee2000c1e1b00 */
[C---:B------:R-:W-:Y:S02]  /*2b80*/  VIADD R21, R3.reuse, UR45 ;  /* 0x0000002d03157c36 */ /* 0x040fe40008000000 */
[----:B----4-:R-:W-:-:S04]  /*2b90*/  IMAD.WIDE.U32 R12, R3, 0x8, R6 ;  /* 0x00000008030c7825 */ /* 0x010fc800078e0006 */
[----:B------:R-:W-:Y:S01]  /*2ba0*/  IMAD.WIDE.U32 R14, R21, 0x8, R4 ;  /* 0x00000008150e7825 */ /* 0x000fe200078e0004 */
[----:B---3--:R-:W-:-:S07]  /*2bb0*/  DFMA R10, R8, -4, RZ ;  /* 0xc0100000080a782b */ /* 0x008fce00000000ff */
[----:B------:R3:W-:Y:S04]  /*2bc0*/  STG.E.64 desc[UR38][R12.64], R10 ;  /* 0x0000000a0c007986 */ /* 0x0007e8000c101b26 */
[----:B------:R-:W4:Y:S01]  /*2bd0*/  LDG.E.64 R14, desc[UR38][R14.64] ;  /* 0x000000260e0e7981 */ /* 0x000f22000c1e1b00 */
[C---:B-1----:R-:W-:Y:S02]  /*2be0*/  VIADD R33, R21.reuse, UR45 ;  /* 0x0000002d15217c36 */ /* 0x042fe40008000000 */
[----:B------:R-:W-:-:S04]  /*2bf0*/  IMAD.WIDE.U32 R20, R21, 0x8, R6 ;  /* 0x0000000815147825 */ /* 0x000fc800078e0006 */
[----:B0-2---:R-:W-:Y:S01]  /*2c00*/  IMAD.WIDE.U32 R30, R33, 0x8, R4 ;  /* 0x00000008211e7825 */ /* 0x005fe200078e0004 */
[----:B----4-:R-:W-:-:S07]  /*2c10*/  DFMA R16, R14, -4, RZ ;  /* 0xc01000000e10782b */ /* 0x010fce00000000ff */
[----:B------:R0:W-:Y:S04]  /*2c20*/  STG.E.64 desc[UR38][R20.64], R16 ;  /* 0x0000001014007986 */ /* 0x0001e8000c101b26 */
[----:B------:R-:W2:Y:S01]  /*2c30*/  LDG.E.64 R30, desc[UR38][R30.64] ;  /* 0x000000261e1e7981 */ /* 0x000ea2000c1e1b00 */
[C---:B------:R-:W-:Y:S01]  /*2c40*/  IADD3 R3, PT, PT, R33.reuse, UR45, RZ ;  /* 0x0000002d21037c10 */ /* 0x040fe2000fffe0ff */
[----:B------:R-:W-:-:S04]  /*2c50*/  IMAD.WIDE.U32 R32, R33, 0x8, R6 ;  /* 0x0000000821207825 */ /* 0x000fc800078e0006 */
[----:B---3--:R-:W-:Y:S01]  /*2c60*/  IMAD.WIDE.U32 R10, R3, 0x8, R4 ;  /* 0x00000008030a7825 */ /* 0x008fe200078e0004 */
[----:B--2---:R-:W-:-:S07]  /*2c70*/  DFMA R8, R30, -4, RZ ;  /* 0xc01000001e08782b */ /* 0x004fce00000000ff */
[----:B------:R0:W-:Y:S04]  /*2c80*/  STG.E.64 desc[UR38][R32.64], R8 ;  /* 0x0000000820007986 */ /* 0x0001e8000c101b26 */
[----:B------:R-:W2:Y:S01]  /*2c90*/  LDG.E.64 R10, desc[UR38][R10.64] ;  /* 0x000000260a0a7981 */ /* 0x000ea2000c1e1b00 */
[----:B------:R-:W-:-:S04]  /*2ca0*/  IMAD.WIDE.U32 R12, R3, 0x8, R6 ;  /* 0x00000008030c7825 */ /* 0x000fc800078e0006 */
[----:B------:R-:W-:-:S05]  /*2cb0*/  VIADD R3, R3, UR45 ;  /* 0x0000002d03037c36 */ /* 0x000fca0008000000 */
[----:B------:R-:W-:Y:S01]  /*2cc0*/  ISETP.GE.AND P0, PT, R3, UR53, PT ;  /* 0x0000003503007c0c */ /* 0x000fe2000bf06270 */
[----:B--2---:R-:W-:-:S07]  /*2cd0*/  DFMA R30, R10, -4, RZ ;  /* 0xc01000000a1e782b */ /* 0x004fce00000000ff */
[----:B------:R0:W-:Y:S05]  /*2ce0*/  STG.E.64 desc[UR38][R12.64], R30 ;  /* 0x0000001e0c007986 */ /* 0x0001ea000c101b26 */
[----:B------:R-:W-:Y:S05]  /*2cf0*/  @!P0 BRA `(.L_x_56) ;  /* 0xfffffffc00988947 */ /* 0x000fea000383ffff */
[----:B------:R-:W-:Y:S05]  /*2d00*/  BSYNC.RECONVERGENT B1 ;  /* 0x0000000000017941 */ /* 0x000fea0003800200 */
.L_x_55:
[----:B------:R-:W-:Y:S05]  /*2d10*/  BRA `(.L_x_54) ;  /* 0x00000000007c7947 */ /* 0x000fea0003800000 */
.L_x_51:
[----:B------:R-:W0:Y:S01]  /*2d20*/  LDC.64 R12, c[0x0][0x3a8] ;  /* 0x0000ea00ff0c7b82 */ /* 0x000e220000000a00 */
[----:B------:R-:W-:Y:S01]  /*2d30*/  ISETP.NE.AND P0, PT, R42, RZ, PT ;  /* 0x000000ff2a00720c */ /* 0x000fe20003f05270 */
[----:B------:R-:W-:Y:S01]  /*2d40*/  BSSY.RECONVERGENT B1, `(.L_x_57) ;  /* 0x000000d000017945 */ /* 0x000fe20003800200 */
[----:B------:R-:W-:Y:S01]  /*2d50*/  ISETP.GE.U32.AND P1, PT, R18, 0x3, PT ;  /* 0x000000031200780c */ /* 0x000fe20003f26070 */
[----:B------:R-:W-:-:S10]  /*2d60*/  IMAD.MOV.U32 R3, RZ, RZ, R19 ;  /* 0x000000ffff037224 */ /* 0x000fd400078e0013 */
[----:B------:R-:W-:Y:S05]  /*2d70*/  @!P0 BRA `(.L_x_58) ;  /* 0x0000000000248947 */ /* 0x000fea0003800000 */
[----:B------:R1:W-:Y:S01]  /*2d80*/  STG.E.64 desc[UR38][R26.64], R30 ;  /* 0x0000001e1a007986 */ /* 0x0003e2000c101b26 */
[----:B------:R-:W-:Y:S01]  /*2d90*/  ISETP.NE.AND P0, PT, R42, 0x1, PT ;  /* 0x000000012a00780c */ /* 0x000fe20003f05270 */
[----:B------:R-:W-:-:S12]  /*2da0*/  IMAD.MOV.U32 R3, RZ, RZ, R40 ;  /* 0x000000ffff037224 */ /* 0x000fd800078e0028 */
[----:B-1----:R-:W-:Y:S05]  /*2db0*/  @!P0 BRA `(.L_x_58) ;  /* 0x0000000000148947 */ /* 0x002fea0003800000 */
[----:B------:R-:W-:Y:S01]  /*2dc0*/  ISETP.NE.AND P0, PT, R42, 0x2, PT ;  /* 0x000000022a00780c */ /* 0x000fe20003f05270 */
[----:B------:R1:W-:Y:S01]  /*2dd0*/  STG.E.64 desc[UR38][R32.64], R30 ;  /* 0x0000001e20007986 */ /* 0x0003e2000c101b26 */
[----:B------:R-:W-:-:S11]  /*2de0*/  IMAD.MOV.U32 R3, RZ, RZ, R41 ;  /* 0x000000ffff037224 */ /* 0x000fd600078e0029 */
[----:B------:R1:W-:Y:S01]  /*2df0*/  @P0 STG.E.64 desc[UR38][R38.64], R30 ;  /* 0x0000001e26000986 */ /* 0x0003e2000c101b26 */
[----:B------:R-:W-:-:S07]  /*2e00*/  @P0 MOV R3, R43 ;  /* 0x0000002b00030202 */ /* 0x000fce0000000f00 */
.L_x_58:
[----:B------:R-:W-:Y:S05]  /*2e10*/  BSYNC.RECONVERGENT B1 ;  /* 0x0000000000017941 */ /* 0x000fea0003800200 */
.L_x_57:
[----:B------:R-:W-:Y:S05]  /*2e20*/  @!P1 BRA `(.L_x_54) ;  /* 0x0000000000389947 */ /* 0x000fea0003800000 */
.L_x_59:
[C---:B------:R-:W-:Y:S02]  /*2e30*/  VIADD R7, R3.reuse, UR45 ;  /* 0x0000002d03077c36 */ /* 0x040fe40008000000 */
[----:B0-----:R-:W-:-:S04]  /*2e40*/  IMAD.WIDE.U32 R4, R3, 0x8, R12 ;  /* 0x0000000803047825 */ /* 0x001fc800078e000c */
[C---:B------:R-:W-:Y:S01]  /*2e50*/  VIADD R9, R7.reuse, UR45 ;  /* 0x0000002d07097c36 */ /* 0x040fe20008000000 */
[----:B------:R2:W-:Y:S01]  /*2e60*/  STG.E.64 desc[UR38][R4.64], R30 ;  /* 0x0000001e04007986 */ /* 0x0005e2000c101b26 */
[----:B------:R-:W-:-:S04]  /*2e70*/  IMAD.WIDE.U32 R6, R7, 0x8, R12 ;  /* 0x0000000807067825 */ /* 0x000fc800078e000c */
[C---:B------:R-:W-:Y:S01]  /*2e80*/  VIADD R15, R9.reuse, UR45 ;  /* 0x0000002d090f7c36 */ /* 0x040fe20008000000 */
[----:B------:R2:W-:Y:S01]  /*2e90*/  STG.E.64 desc[UR38][R6.64], R30 ;  /* 0x0000001e06007986 */ /* 0x0005e2000c101b26 */
[----:B------:R-:W-:-:S04]  /*2ea0*/  IMAD.WIDE.U32 R8, R9, 0x8, R12 ;  /* 0x0000000809087825 */ /* 0x000fc800078e000c */
[C---:B------:R-:W-:Y:S01]  /*2eb0*/  IMAD.WIDE.U32 R10, R15.reuse, 0x8, R12 ;  /* 0x000000080f0a7825 */ /* 0x040fe200078e000c */
[----:B------:R2:W-:Y:S03]  /*2ec0*/  STG.E.64 desc[UR38][R8.64], R30 ;  /* 0x0000001e08007986 */ /* 0x0005e6000c101b26 */
[----:B------:R-:W-:Y:S01]  /*2ed0*/  VIADD R3, R15, UR45 ;  /* 0x0000002d0f037c36 */ /* 0x000fe20008000000 */
[----:B------:R2:W-:Y:S04]  /*2ee0*/  STG.E.64 desc[UR38][R10.64], R30 ;  /* 0x0000001e0a007986 */ /* 0x0005e8000c101b26 */
[----:B------:R-:W-:-:S13]  /*2ef0*/  ISETP.GE.AND P0, PT, R3, UR53, PT ;  /* 0x0000003503007c0c */ /* 0x000fda000bf06270 */
[----:B--2---:R-:W-:Y:S05]  /*2f00*/  @!P0 BRA `(.L_x_59) ;  /* 0xfffffffc00c88947 */ /* 0x004fea000383ffff */
.L_x_54:
[----:B------:R-:W-:Y:S05]  /*2f10*/  BSYNC.RECONVERGENT B0 ;  /* 0x0000000000007941 */ /* 0x000fea0003800200 */
.L_x_50:
[----:B------:R-:W-:Y:S05]  /*2f20*/  BRA `(.L_x_7) ;  /* 0x0000000c00b07947 */ /* 0x000fea0003800000 */
.L_x_49:
[----:B------:R-:W-:Y:S01]  /*2f30*/  ISETP.NE.AND P0, PT, R42, RZ, PT ;  /* 0x000000ff2a00720c */ /* 0x000fe20003f05270 */
[----:B------:R-:W-:Y:S01]  /*2f40*/  BSSY.RECONVERGENT B0, `(.L_x_60) ;  /* 0x0000064000007945 */ /* 0x000fe20003800200 */
[----:B------:R-:W-:-:S11]  /*2f50*/  MOV R9, R19 ;  /* 0x0000001300097202 */ /* 0x000fd60000000f00 */
[----:B------:R-:W-:Y:S05]  /*2f60*/  @!P0 BRA `(.L_x_61) ;  /* 0x0000000400848947 */ /* 0x000fea0003800000 */
[----:B------:R-:W2:Y:S01]  /*2f70*/  LDG.E.64 R4, desc[UR38][R28.64] ;  /* 0x000000261c047981 */ /* 0x000ea2000c1e1b00 */
[----:B------:R-:W0:Y:S01]  /*2f80*/  MUFU.RCP64H R7, 3 ;  /* 0x4008000000077908 */ /* 0x000e220000001800 */
[----:B------:R-:W-:Y:S01]  /*2f90*/  IMAD.MOV.U32 R8, RZ, RZ, 0x0 ;  /* 0x00000000ff087424 */ /* 0x000fe200078e00ff */
[----:B------:R-:W-:Y:S01]  /*2fa0*/  BSSY.RECONVERGENT B1, `(.L_x_62) ;  /* 0x0000018000017945 */ /* 0x000fe20003800200 */
[----:B------:R-:W-:Y:S01]  /*2fb0*/  IMAD.MOV.U32 R9, RZ, RZ, 0x40080000 ;  /* 0x40080000ff097424 */ /* 0x000fe200078e00ff */
[----:B------:R-:W-:Y:S01]  /*2fc0*/  ISETP.NE.AND P4, PT, R42, 0x1, PT ;  /* 0x000000012a00780c */ /* 0x000fe20003f85270 */
[----:B------:R-:W-:-:S06]  /*2fd0*/  IMAD.MOV.U32 R6, RZ, RZ, 0x1 ;  /* 0x00000001ff067424 */ /* 0x000fcc00078e00ff */
[----:B0-----:R-:W-:-:S08]  /*2fe0*/  DFMA R10, R6, -R8, 1 ;  /* 0x3ff00000060a742b */ /* 0x001fd00000000808 */
[----:B------:R-:W-:-:S08]  /*2ff0*/  DFMA R10, R10, R10, R10 ;  /* 0x0000000a0a0a722b */ /* 0x000fd0000000000a */
[----:B------:R-:W-:-:S08]  /*3000*/  DFMA R10, R6, R10, R6 ;  /* 0x0000000a060a722b */ /* 0x000fd00000000006 */
[----:B------:R-:W-:-:S08]  /*3010*/  DFMA R8, R10, -R8, 1 ;  /* 0x3ff000000a08742b */ /* 0x000fd00000000808 */
[----:B------:R-:W-:Y:S02]  /*3020*/  DFMA R8, R10, R8, R10 ;  /* 0x000000080a08722b */ /* 0x000fe4000000000a */
[----:B--2---:R-:W-:-:S08]  /*3030*/  DFMA R4, R4, -6, RZ ;  /* 0xc01800000404782b */ /* 0x004fd000000000ff */
[----:B------:R-:W-:-:S08]  /*3040*/  DADD R14, R4, R4 ;  /* 0x00000000040e7229 */ /* 0x000fd00000000004 */
[----:B------:R-:W-:Y:S02]  /*3050*/  DMUL R4, R8, R14 ;  /* 0x0000000e08047228 */ /* 0x000fe40000000000 */
[----:B------:R-:W-:-:S06]  /*3060*/  FSETP.GEU.AND P1, PT, |R15|, 6.5827683646048100446e-37, PT ;  /* 0x036000000f00780b */ /* 0x000fcc0003f2e200 */
[----:B------:R-:W-:-:S08]  /*3070*/  DFMA R6, R4, -3, R14 ;  /* 0xc00800000406782b */ /* 0x000fd0000000000e */
[----:B------:R-:W-:-:S10]  /*3080*/  DFMA R4, R8, R6, R4 ;  /* 0x000000060804722b */ /* 0x000fd40000000004 */
[----:B------:R-:W-:-:S05]  /*3090*/  FFMA R0, RZ, 2.125, R5 ;  /* 0x40080000ff007823 */ /* 0x000fca0000000005 */
[----:B------:R-:W-:-:S13]  /*30a0*/  FSETP.GT.AND P0, PT, |R0|, 1.469367938527859385e-39, PT ;  /* 0x001000000000780b */ /* 0x000fda0003f04200 */
[----:B------:R-:W-:Y:S05]  /*30b0*/  @P0 BRA P1, `(.L_x_63) ;  /* 0x0000000000180947 */ /* 0x000fea0000800000 */
[----:B------:R-:W-:Y:S01]  /*30c0*/  IMAD.MOV.U32 R12, RZ, RZ, RZ ;  /* 0x000000ffff0c7224 */ /* 0x000fe200078e00ff */
[----:B------:R-:W-:Y:S02]  /*30d0*/  MOV R13, 0x40080000 ;  /* 0x40080000000d7802 */ /* 0x000fe40000000f00 */
[----:B------:R-:W-:-:S07]  /*30e0*/  MOV R0, 0x3100 ;  /* 0x0000310000007802 */ /* 0x000fce0000000f00 */
[----:B------:R-:W-:Y:S05]  /*30f0*/  CALL.REL.NOINC `($__internal_0_$__cuda_sm20_div_rn_f64_full) ;  /* 0x0000004400487944 */ /* 0x000fea0003c00000 */
[----:B------:R-:W-:Y:S02]  /*3100*/  IMAD.MOV.U32 R4, RZ, RZ, R44 ;  /* 0x000000ffff047224 */ /* 0x000fe400078e002c */
[----:B------:R-:W-:-:S07]  /*3110*/  IMAD.MOV.U32 R5, RZ, RZ, R45 ;  /* 0x000000ffff057224 */ /* 0x000fce00078e002d */
.L_x_63:
[----:B------:R-:W-:Y:S05]  /*3120*/  BSYNC.RECONVERGENT B1 ;  /* 0x0000000000017941 */ /* 0x000fea0003800200 */
.L_x_62:
[----:B------:R0:W-:Y:S01]  /*3130*/  STG.E.64 desc[UR38][R26.64], R4 ;  /* 0x000000041a007986 */ /* 0x0001e2000c101b26 */
[----:B------:R-:W-:Y:S01]  /*3140*/  IMAD.MOV.U32 R30, RZ, RZ, R4 ;  /* 0x000000ffff1e7224 */ /* 0x000fe200078e0004 */
[----:B------:R-:W-:Y:S01]  /*3150*/  MOV R9, R40 ;  /* 0x0000002800097202 */ /* 0x000fe20000000f00 */
[----:B------:R-:W-:Y:S01]  /*3160*/  IMAD.MOV.U32 R31, RZ, RZ, R5 ;  /* 0x000000ffff1f7224 */ /* 0x000fe200078e0005 */
[----:B------:R-:W-:Y:S06]  /*3170*/  @!P4 BRA `(.L_x_61) ;  /* 0x000000040000c947 */ /* 0x000fec0003800000 */
[----:B------:R-:W2:Y:S01]  /*3180*/  LDG.E.64 R16, desc[UR38][R16.64] ;  /* 0x0000002610107981 */ /* 0x000ea2000c1e1b00 */
[----:B0-----:R-:W0:Y:S01]  /*3190*/  MUFU.RCP64H R5, 3 ;  /* 0x4008000000057908 */ /* 0x001e220000001800 */
        /* <DEDUP_REMOVED lines=25> */
.L_x_65:
[----:B------:R-:W-:Y:S05]  /*3330*/  BSYNC.RECONVERGENT B1 ;  /* 0x0000000000017941 */ /* 0x000fea0003800200 */
.L_x_64:
[----:B------:R1:W-:Y:S01]  /*3340*/  STG.E.64 desc[UR38][R32.64], R4 ;  /* 0x0000000420007986 */ /* 0x0003e2000c101b26 */
[----:B------:R-:W-:Y:S01]  /*3350*/  IMAD.MOV.U32 R30, RZ, RZ, R4 ;  /* 0x000000ffff1e7224 */ /* 0x000fe200078e0004 */
[----:B------:R-:W-:Y:S01]  /*3360*/  MOV R9, R41 ;  /* 0x0000002900097202 */ /* 0x000fe20000000f00 */
[----:B------:R-:W-:Y:S01]  /*3370*/  IMAD.MOV.U32 R31, RZ, RZ, R5 ;  /* 0x000000ffff1f7224 */ /* 0x000fe200078e0005 */
[----:B------:R-:W-:Y:S06]  /*3380*/  @!P4 BRA `(.L_x_61) ;  /* 0x00000000007cc947 */ /* 0x000fec0003800000 */
[----:B------:R-:W2:Y:S01]  /*3390*/  LDG.E.64 R36, desc[UR38][R36.64] ;  /* 0x0000002624247981 */ /* 0x000ea2000c1e1b00 */
[----:B-1----:R-:W0:Y:S01]  /*33a0*/  MUFU.RCP64H R5, 3 ;  /* 0x4008000000057908 */ /* 0x002e220000001800 */
[----:B------:R-:W-:Y:S01]  /*33b0*/  IMAD.MOV.U32 R6, RZ, RZ, 0x0 ;  /* 0x00000000ff067424 */ /* 0x000fe200078e00ff */
[----:B------:R-:W-:Y:S01]  /*33c0*/  BSSY.RECONVERGENT B1, `(.L_x_66) ;  /* 0x0000017000017945 */ /* 0x000fe20003800200 */
[----:B------:R-:W-:Y:S02]  /*33d0*/  IMAD.MOV.U32 R7, RZ, RZ, 0x40080000 ;  /* 0x40080000ff077424 */ /* 0x000fe400078e00ff */
        /* <DEDUP_REMOVED lines=21> */
.L_x_67:
[----:B------:R-:W-:Y:S05]  /*3530*/  BSYNC.RECONVERGENT B1 ;  /* 0x0000000000017941 */ /* 0x000fea0003800200 */
.L_x_66:
[----:B------:R2:W-:Y:S01]  /*3540*/  STG.E.64 desc[UR38][R38.64], R4 ;  /* 0x0000000426007986 */ /* 0x0005e2000c101b26 */
[----:B------:R-:W-:Y:S01]  /*3550*/  IMAD.MOV.U32 R30, RZ, RZ, R4 ;  /* 0x000000ffff1e7224 */ /* 0x000fe200078e0004 */
[----:B------:R-:W-:Y:S01]  /*3560*/  MOV R9, R43 ;  /* 0x0000002b00097202 */ /* 0x000fe20000000f00 */
[----:B------:R-:W-:-:S07]  /*3570*/  IMAD.MOV.U32 R31, RZ, RZ, R5 ;  /* 0x000000ffff1f7224 */ /* 0x000fce00078e0005 */
.L_x_61:
[----:B------:R-:W-:Y:S05]  /*3580*/  BSYNC.RECONVERGENT B0 ;  /* 0x0000000000007941 */ /* 0x000fea0003800200 */
.L_x_60:
[----:B------:R-:W3:Y:S01]  /*3590*/  LDC.64 R16, c[0x0][0x3a0] ;  /* 0x0000e800ff107b82 */ /* 0x000ee20000000a00 */
[----:B------:R-:W-:-:S07]  /*35a0*/  ISETP.GE.U32.AND P0, PT, R18, 0x3, PT ;  /* 0x000000031200780c */ /* 0x000fce0003f06070 */
[----:B-1----:R-:W1:Y:S08]  /*35b0*/  LDC.64 R32, c[0x0][0x3a0] ;  /* 0x0000e800ff207b82 */ /* 0x002e700000000a00 */
[----:B------:R-:W4:Y:S01]  /*35c0*/  LDC.64 R36, c[0x0][0x3a8] ;  /* 0x0000ea00ff247b82 */ /* 0x000f220000000a00 */
[----:B------:R-:W-:Y:S05]  /*35d0*/  @!P0 BRA `(.L_x_7) ;  /* 0x0000000800048947 */ /* 0x000fea0003800000 */
.L_x_76:
[----:B0-23--:R-:W-:-:S06]  /*35e0*/  IMAD.WIDE.U32 R4, R9, 0x8, R16 ;  /* 0x0000000809047825 */ /* 0x00dfcc00078e0010 */
[----:B------:R-:W2:Y:S01]  /*35f0*/  LDG.E.64 R4, desc[UR38][R4.64] ;  /* 0x0000002604047981 */ /* 0x000ea2000c1e1b00 */
[----:B------:R-:W0:Y:S01]  /*3600*/  MUFU.RCP64H R7, 3 ;  /* 0x4008000000077908 */ /* 0x000e220000001800 */
        /* <DEDUP_REMOVED lines=21> */
[----:B-1--4-:R-:W-:Y:S05]  /*3760*/  CALL.REL.NOINC `($__internal_0_$__cuda_sm20_div_rn_f64_full) ;  /* 0x0000003c00ac7944 */ /* 0x012fea0003c00000 */
[----:B------:R-:W-:Y:S02]  /*3770*/  IMAD.MOV.U32 R4, RZ, RZ, R44 ;  /* 0x000000ffff047224 */ /* 0x000fe400078e002c */
[----:B------:R-:W-:-:S07]  /*3780*/  IMAD.MOV.U32 R5, RZ, RZ, R45 ;  /* 0x000000ffff057224 */ /* 0x000fce00078e002d */
.L_x_69:
[----:B------:R-:W-:Y:S05]  /*3790*/  BSYNC.RECONVERGENT B0 ;  /* 0x0000000000007941 */ /* 0x000fea0003800200 */
.L_x_68:
[C---:B------:R-:W-:Y:S02]  /*37a0*/  VIADD R31, R9.reuse, UR45 ;  /* 0x0000002d091f7c36 */ /* 0x040fe40008000000 */
[----:B----4-:R-:W-:-:S04]  /*37b0*/  IMAD.WIDE.U32 R6, R9, 0x8, R36 ;  /* 0x0000000809067825 */ /* 0x010fc800078e0024 */
[----:B-1----:R-:W-:Y:S01]  /*37c0*/  IMAD.WIDE.U32 R8, R31, 0x8, R32 ;  /* 0x000000081f087825 */ /* 0x002fe200078e0020 */
[----:B------:R0:W-:Y:S05]  /*37d0*/  STG.E.64 desc[UR38][R6.64], R4 ;  /* 0x0000000406007986 */ /* 0x0001ea000c101b26 */
[----:B------:R-:W2:Y:S01]  /*37e0*/  LDG.E.64 R8, desc[UR38][R8.64] ;  /* 0x0000002608087981 */ /* 0x000ea2000c1e1b00 */
[----:B------:R-:W1:Y:S01]  /*37f0*/  MUFU.RCP64H R11, 3 ;  /* 0x40080000000b7908 */ /* 0x000e620000001800 */
[----:B------:R-:W-:Y:S01]  /*3800*/  IMAD.MOV.U32 R12, RZ, RZ, 0x0 ;  /* 0x00000000ff0c7424 */ /* 0x000fe200078e00ff */
[----:B------:R-:W-:Y:S01]  /*3810*/  MOV R13, 0x40080000 ;  /* 0x40080000000d7802 */ /* 0x000fe20000000f00 */
[----:B------:R-:W-:Y:S01]  /*3820*/  IMAD.MOV.U32 R10, RZ, RZ, 0x1 ;  /* 0x00000001ff0a7424 */ /* 0x000fe200078e00ff */
[----:B------:R-:W-:Y:S05]  /*3830*/  BSSY.RECONVERGENT B0, `(.L_x_70) ;  /* 0x0000015000007945 */ /* 0x000fea0003800200 */
[----:B-1----:R-:W-:-:S08]  /*3840*/  DFMA R14, R10, -R12, 1 ;  /* 0x3ff000000a0e742b */ /* 0x002fd0000000080c */
[----:B------:R-:W-:-:S08]  /*3850*/  DFMA R14, R14, R14, R14 ;  /* 0x0000000e0e0e722b */ /* 0x000fd0000000000e */
[----:B------:R-:W-:-:S08]  /*3860*/  DFMA R20, R10, R14, R10 ;  /* 0x0000000e0a14722b */ /* 0x000fd0000000000a */
[----:B------:R-:W-:-:S08]  /*3870*/  DFMA R12, R20, -R12, 1 ;  /* 0x3ff00000140c742b */ /* 0x000fd0000000080c */
[----:B------:R-:W-:Y:S02]  /*3880*/  DFMA R12, R20, R12, R20 ;  /* 0x0000000c140c722b */ /* 0x000fe40000000014 */
[----:B--2---:R-:W-:-:S08]  /*3890*/  DFMA R10, R8, -6, RZ ;  /* 0xc0180000080a782b */ /* 0x004fd000000000ff */
[----:B------:R-:W-:-:S08]  /*38a0*/  DADD R14, R10, R10 ;  /* 0x000000000a0e7229 */ /* 0x000fd0000000000a */
[----:B0-----:R-:W-:Y:S02]  /*38b0*/  DMUL R4, R12, R14 ;  /* 0x0000000e0c047228 */ /* 0x001fe40000000000 */
[----:B------:R-:W-:-:S06]  /*38c0*/  FSETP.GEU.AND P1, PT, |R15|, 6.5827683646048100446e-37, PT ;  /* 0x036000000f00780b */ /* 0x000fcc0003f2e200 */
        /* <DEDUP_REMOVED lines=9> */
[----:B------:R-:W-:Y:S01]  /*3960*/  IMAD.MOV.U32 R4, RZ, RZ, R44 ;  /* 0x000000ffff047224 */ /* 0x000fe200078e002c */
[----:B------:R-:W-:-:S07]  /*3970*/  MOV R5, R45 ;  /* 0x0000002d00057202 */ /* 0x000fce0000000f00 */
.L_x_71:
[----:B------:R-:W-:Y:S05]  /*3980*/  BSYNC.RECONVERGENT B0 ;  /* 0x0000000000007941 */ /* 0x000fea0003800200 */
.L_x_70:
[C---:B------:R-:W-:Y:S02]  /*3990*/  VIADD R9, R31.reuse, UR45 ;  /* 0x0000002d1f097c36 */ /* 0x040fe40008000000 */
[----:B------:R-:W-:-:S04]  /*39a0*/  IMAD.WIDE.U32 R6, R31, 0x8, R36 ;  /* 0x000000081f067825 */ /* 0x000fc800078e0024 */
[----:B------:R-:W-:Y:S01]  /*39b0*/  IMAD.WIDE.U32 R10, R9, 0x8, R32 ;  /* 0x00000008090a7825 */ /* 0x000fe200078e0020 */
[----:B------:R0:W-:Y:S05]  /*39c0*/  STG.E.64 desc[UR38][R6.64], R4 ;  /* 0x0000000406007986 */ /* 0x0001ea000c101b26 */
[----:B------:R-:W2:Y:S01]  /*39d0*/  LDG.E.64 R10, desc[UR38][R10.64] ;  /* 0x000000260a0a7981 */ /* 0x000ea2000c1e1b00 */
[----:B------:R-:W1:Y:S01]  /*39e0*/  MUFU.RCP64H R13, 3 ;  /* 0x40080000000d7908 */ /* 0x000e620000001800 */
[----:B------:R-:W-:Y:S01]  /*39f0*/  IMAD.MOV.U32 R14, RZ, RZ, 0x0 ;  /* 0x00000000ff0e7424 */ /* 0x000fe200078e00ff */
[----:B------:R-:W-:Y:S01]  /*3a00*/  BSSY.RECONVERGENT B0, `(.L_x_72) ;  /* 0x0000017000007945 */ /* 0x000fe20003800200 */
[----:B------:R-:W-:-:S02]  /*3a10*/  IMAD.MOV.U32 R15, RZ, RZ, 0x40080000 ;  /* 0x40080000ff0f7424 */ /* 0x000fc400078e00ff */
[----:B------:R-:W-:-:S06]  /*3a20*/  IMAD.MOV.U32 R12, RZ, RZ, 0x1 ;  /* 0x00000001ff0c7424 */ /* 0x000fcc00078e00ff */
        /* <DEDUP_REMOVED lines=14> */
[----:B------:R-:W-:Y:S01]  /*3b10*/  MOV R12, RZ ;  /* 0x000000ff000c7202 */ /* 0x000fe20000000f00 */
[----:B------:R-:W-:Y:S01]  /*3b20*/  IMAD.MOV.U32 R13, RZ, RZ, 0x40080000 ;  /* 0x40080000ff0d7424 */ /* 0x000fe200078e00ff */
[----:B------:R-:W-:-:S07]  /*3b30*/  MOV R0, 0x3b50 ;  /* 0x00003b5000007802 */ /* 0x000fce0000000f00 */
[----:B------:R-:W-:Y:S05]  /*3b40*/  CALL.REL.NOINC `($__internal_0_$__cuda_sm20_div_rn_f64_full) ;  /* 0x0000003800b47944 */ /* 0x000fea0003c00000 */
[----:B------:R-:W-:Y:S02]  /*3b50*/  IMAD.MOV.U32 R4, RZ, RZ, R44 ;  /* 0x000000ffff047224 */ /* 0x000fe400078e002c */
[----:B------:R-:W-:-:S07]  /*3b60*/  IMAD.MOV.U32 R5, RZ, RZ, R45 ;  /* 0x000000ffff057224 */ /* 0x000fce00078e002d */
.L_x_73:
[----:B------:R-:W-:Y:S05]  /*3b70*/  BSYNC.RECONVERGENT B0 ;  /* 0x0000000000007941 */ /* 0x000fea0003800200 */
.L_x_72:
[C---:B------:R-:W-:Y:S02]  /*3b80*/  VIADD R31, R9.reuse, UR45 ;  /* 0x0000002d091f7c36 */ /* 0x040fe40008000000 */
[----:B------:R-:W-:-:S04]  /*3b90*/  IMAD.WIDE.U32 R6, R9, 0x8, R36 ;  /* 0x0000000809067825 */ /* 0x000fc800078e0024 */
[----:B------:R-:W-:Y:S01]  /*3ba0*/  IMAD.WIDE.U32 R8, R31, 0x8, R32 ;  /* 0x000000081f087825 */ /* 0x000fe200078e0020 */
[----:B------:R0:W-:Y:S05]  /*3bb0*/  STG.E.64 desc[UR38][R6.64], R4 ;  /* 0x0000000406007986 */ /* 0x0001ea000c101b26 */
[----:B------:R-:W2:Y:S01]  /*3bc0*/  LDG.E.64 R8, desc[UR38][R8.64] ;  /* 0x0000002608087981 */ /* 0x000ea2000c1e1b00 */
[----:B------:R-:W1:Y:S01]  /*3bd0*/  MUFU.RCP64H R11, 3 ;  /* 0x40080000000b7908 */ /* 0x000e620000001800 */
[----:B------:R-:W-:Y:S01]  /*3be0*/  MOV R12, 0x0 ;  /* 0x00000000000c7802 */ /* 0x000fe20000000f00 */
[----:B------:R-:W-:Y:S01]  /*3bf0*/  IMAD.MOV.U32 R13, RZ, RZ, 0x40080000 ;  /* 0x40080000ff0d7424 */ /* 0x000fe200078e00ff */
[----:B------:R-:W-:Y:S01]  /*3c00*/  BSSY.RECONVERGENT B0, `(.L_x_74) ;  /* 0x0000016000007945 */ /* 0x000fe20003800200 */
        /* <DEDUP_REMOVED lines=19> */
[----:B------:R-:W-:Y:S01]  /*3d40*/  MOV R4, R44 ;  /* 0x0000002c00047202 */ /* 0x000fe20000000f00 */
[----:B------:R-:W-:-:S07]  /*3d50*/  IMAD.MOV.U32 R5, RZ, RZ, R45 ;  /* 0x000000ffff057224 */ /* 0x000fce00078e002d */
.L_x_75:
[----:B------:R-:W-:Y:S05]  /*3d60*/  BSYNC.RECONVERGENT B0 ;  /* 0x0000000000007941 */ /* 0x000fea0003800200 */
.L_x_74:
[----:B------:R-:W0:Y:S01]  /*3d70*/  LDC.64 R6, c[0x0][0x3a8] ;  /* 0x0000ea00ff067b82 */ /* 0x000e220000000a00 */
[----:B------:R-:W-:-:S05]  /*3d80*/  VIADD R9, R31, UR45 ;  /* 0x0000002d1f097c36 */ /* 0x000fca0008000000 */
[----:B------:R-:W-:Y:S01]  /*3d90*/  ISETP.GE.AND P0, PT, R9, UR52, PT ;  /* 0x0000003409007c0c */ /* 0x000fe2000bf06270 */
[----:B0-----:R-:W-:-:S05]  /*3da0*/  IMAD.WIDE.U32 R6, R31, 0x8, R6 ;  /* 0x000000081f067825 */ /* 0x001fca00078e0006 */
[----:B------:R0:W-:Y:S07]  /*3db0*/  STG.E.64 desc[UR38][R6.64], R4 ;  /* 0x0000000406007986 */ /* 0x0001ee000c101b26 */
[----:B------:R-:W-:Y:S05]  /*3dc0*/  @!P0 BRA `(.L_x_76) ;  /* 0xfffffff800048947 */ /* 0x000fea000383ffff */
[----:B------:R-:W-:Y:S02]  /*3dd0*/  IMAD.MOV.U32 R30, RZ, RZ, R4 ;  /* 0x000000ffff1e7224 */ /* 0x000fe400078e0004 */
[----:B------:R-:W-:-:S07]  /*3de0*/  IMAD.MOV.U32 R31, RZ, RZ, R5 ;  /* 0x000000ffff1f7224 */ /* 0x000fce00078e0005 */
.L_x_7:
[C---:B------:R-:W-:Y:S01]  /*3df0*/  ISETP.GE.AND P0, PT, R19.reuse, UR53, PT ;  /* 0x0000003513007c0c */ /* 0x040fe2000bf06270 */
[----:B------:R-:W-:Y:S05]  /*3e00*/  WARPSYNC.ALL ;  /* 0x0000000000007948 */ /* 0x000fea0003800000 */
[----:B0-23--:R-:W-:Y:S01]  /*3e10*/  IADD3 R4, PT, PT, R19, UR45, RZ ;  /* 0x0000002d13047c10 */ /* 0x00dfe2000fffe0ff */
[----:B------:R-:W-:Y:S04]  /*3e20*/  BAR.SYNC.DEFER_BLOCKING 0x0 ;  /* 0x0000000000007b1d */ /* 0x000fe80000010000 */
[----:B------:R-:W-:-:S02]  /*3e30*/  VIADD R0, R4, UR45 ;  /* 0x0000002d04007c36 */ /* 0x000fc40008000000 */
[----:B------:R-:W-:Y:S02]  /*3e40*/  BSSY.RECONVERGENT B0, `(.L_x_77) ;  /* 0x000007e000007945 */ /* 0x000fe40003800200 */
[----:B------:R-:W-:Y:S02]  /*3e50*/  VIADD R3, R0, UR45 ;  /* 0x0000002d00037c36 */ /* 0x000fe40008000000 */
[----:B------:R-:W-:Y:S05]  /*3e60*/  @P0 BRA `(.L_x_78) ;  /* 0x0000000400ec0947 */ /* 0x000fea0003800000 */
[----:B------:R-:W-:Y:S01]  /*3e70*/  VIADD R5, R18, 0x1 ;  /* 0x0000000112057836 */ /* 0x000fe20000000000 */
[----:B------:R-:W-:Y:S04]  /*3e80*/  BSSY.RECONVERGENT B1, `(.L_x_79) ;  /* 0x0000036000017945 */ /* 0x000fe80003800200 */
[----:B------:R-:W-:Y:S01]  /*3e90*/  LOP3.LUT R16, R5, 0x3, RZ, 0xc0, !PT ;  /* 0x0000000305107812 */ /* 0x000fe200078ec0ff */
[----:B------:R-:W-:-:S03]  /*3ea0*/  IMAD.MOV.U32 R5, RZ, RZ, R19 ;  /* 0x000000ffff057224 */ /* 0x000fc600078e0013 */
[----:B------:R-:W-:-:S13]  /*3eb0*/  ISETP.NE.AND P0, PT, R16, RZ, PT ;  /* 0x000000ff1000720c */ /* 0x000fda0003f05270 */
[----:B------:R-:W-:Y:S05]  /*3ec0*/  @!P0 BRA `(.L_x_80) ;  /* 0x0000000000c48947 */ /* 0x000fea0003800000 */
[----:B------:R-:W2:Y:S01]  /*3ed0*/  LDG.E.64 R8, desc[UR38][R26.64] ;  /* 0x000000261a087981 */ /* 0x000ea2000c1e1b00 */
[----:B----4-:R-:W2:Y:S03]  /*3ee0*/  LDC.64 R6, c[0x0][0x3d8] ;  /* 0x0000f600ff067b82 */ /* 0x010ea60000000a00 */
[----:B-----5:R-:W2:Y:S01]  /*3ef0*/  LDG.E.64 R10, desc[UR38][R28.64] ;  /* 0x000000261c0a7981 */ /* 0x020ea2000c1e1b00 */
[----:B------:R-:W-:Y:S01]  /*3f00*/  MOV R5, RZ ;  /* 0x000000ff00057202 */ /* 0x000fe20000000f00 */
[----:B--2---:R-:W-:-:S08]  /*3f10*/  DFMA R8, R8, R6, R10 ;  /* 0x000000060808722b */ /* 0x004fd0000000000a */
[----:B------:R-:W-:Y:S02]  /*3f20*/  DSETP.MAX.AND P0, P1, RZ, R8, PT ;  /* 0x00000008ff00722a */ /* 0x000fe4000390f000 */
[----:B------:R-:W-:-:S04]  /*3f30*/  IMAD.MOV.U32 R10, RZ, RZ, R9 ;  /* 0x000000ffff0a7224 */ /* 0x000fc800078e0009 */
[C---:B------:R-:W-:Y:S02]  /*3f40*/  SEL R8, R5.reuse, R8, P0 ;  /* 0x0000000805087207 */ /* 0x040fe40000000000 */
[----:B------:R-:W-:Y:S01]  /*3f50*/  FSEL R11, R5, R10, P0 ;  /* 0x0000000a050b7208 */ /* 0x000fe20000000000 */
[----:B------:R-:W-:Y:S01]  /*3f60*/  IMAD.MOV.U32 R5, RZ, RZ, R4 ;  /* 0x000000ffff057224 */ /* 0x000fe200078e0004 */
[----:B------:R-:W-:-:S04]  /*3f70*/  ISETP.NE.AND P0, PT, R16, 0x1, PT ;  /* 0x000000011000780c */ /* 0x000fc80003f05270 */
[----:B------:R-:W-:-:S05]  /*3f80*/  @P1 LOP3.LUT R11, R10, 0x80000, RZ, 0xfc, !PT ;  /* 0x000800000a0b1812 */ /* 0x000fca00078efcff */
[----:B------:R-:W-:-:S05]  /*3f90*/  IMAD.MOV.U32 R9, RZ, RZ, R11 ;  /* 0x000000ffff097224 */ /* 0x000fca00078e000b */
[----:B------:R0:W-:Y:S01]  /*3fa0*/  STG.E.64 desc[UR38][R28.64], R8 ;  /* 0x000000081c007986 */ /* 0x0001e2000c101b26 */
[----:B------:R-:W-:Y:S05]  /*3fb0*/  @!P0 BRA `(.L_x_80) ;  /* 0x0000000000888947 */ /* 0x000fea0003800000 */
[----:B0-----:R-:W-:Y:S01]  /*3fc0*/  MOV R9, UR45 ;  /* 0x0000002d00097c02 */ /* 0x001fe20008000f00 */
[----:B------:R-:W-:-:S04]  /*3fd0*/  IMAD.U32 R11, RZ, RZ, UR45 ;  /* 0x0000002dff0b7e24 */ /* 0x000fc8000f8e00ff */
[----:B------:R-:W-:-:S04]  /*3fe0*/  IMAD.WIDE R10, R11, 0x8, R26 ;  /* 0x000000080b0a7825 */ /* 0x000fc800078e021a */
[----:B------:R-:W-:Y:S01]  /*3ff0*/  IMAD.WIDE R8, R9, 0x8, R28 ;  /* 0x0000000809087825 */ /* 0x000fe200078e021c */
[----:B------:R-:W2:Y:S04]  /*4000*/  LDG.E.64 R12, desc[UR38][R10.64] ;  /* 0x000000260a0c7981 */ /* 0x000ea8000c1e1b00 */
[----:B------:R-:W2:Y:S01]  /*4010*/  LDG.E.64 R14, desc[UR38][R8.64] ;  /* 0x00000026080e7981 */ /* 0x000ea2000c1e1b00 */
[----:B------:R-:W-:Y:S01]  /*4020*/  IMAD.MOV.U32 R5, RZ, RZ, RZ ;  /* 0x000000ffff057224 */ /* 0x000fe200078e00ff */
        /* <DEDUP_REMOVED lines=11> */
[----:B------:R-:W-:Y:S01]  /*40e0*/  MOV R15, UR45 ;  /* 0x0000002d000f7c02 */ /* 0x000fe20008000f00 */
[----:B--2---:R-:W-:-:S04]  /*40f0*/  IMAD.U32 R13, RZ, RZ, UR45 ;  /* 0x0000002dff0d7e24 */ /* 0x004fc8000f8e00ff */
[----:B------:R-:W-:-:S04]  /*4100*/  IMAD.WIDE R14, R15, 0x8, R10 ;  /* 0x000000080f0e7825 */ /* 0x000fc800078e020a */
[----:B------:R-:W-:Y:S02]  /*4110*/  IMAD.WIDE R12, R13, 0x8, R8 ;  /* 0x000000080d0c7825 */ /* 0x000fe400078e0208 */
[----:B------:R-:W2:Y:S04]  /*4120*/  LDG.E.64 R8, desc[UR38][R14.64] ;  /* 0x000000260e087981 */ /* 0x000ea8000c1e1b00 */
[----:B------:R-:W2:Y:S01]  /*4130*/  LDG.E.64 R10, desc[UR38][R12.64] ;  /* 0x000000260c0a7981 */ /* 0x000ea2000c1e1b00 */
[----:B------:R-:W-:Y:S01]  /*4140*/  IMAD.MOV.U32 R5, RZ, RZ, RZ ;  /* 0x000000ffff057224 */ /* 0x000fe200078e00ff */
[----:B--2---:R-:W-:Y:S01]  /*4150*/  DFMA R8, R8, R6, R10 ;  /* 0x000000060808722b */ /* 0x004fe2000000000a */
[----:B------:R-:W-:-:S07]  /*4160*/  IMAD.MOV.U32 R6, RZ, RZ, RZ ;  /* 0x000000ffff067224 */ /* 0x000fce00078e00ff */
[----:B------:R-:W-:Y:S02]  /*4170*/  DSETP.MAX.AND P0, P1, RZ, R8, PT ;  /* 0x00000008ff00722a */ /* 0x000fe4000390f000 */
[----:B------:R-:W-:-:S04]  /*4180*/  IMAD.MOV.U32 R10, RZ, RZ, R9 ;  /* 0x000000ffff0a7224 */ /* 0x000fc800078e0009 */
[----:B------:R-:W-:Y:S02]  /*4190*/  SEL R6, R6, R8, P0 ;  /* 0x0000000806067207 */ /* 0x000fe40000000000 */
[----:B------:R-:W-:Y:S02]  /*41a0*/  FSEL R7, R5, R10, P0 ;  /* 0x0000000a05077208 */ /* 0x000fe40000000000 */
[----:B------:R-:W-:-:S04]  /*41b0*/  MOV R5, R3 ;  /* 0x0000000300057202 */ /* 0x000fc80000000f00 */
[----:B------:R-:W-:-:S05]  /*41c0*/  @P1 LOP3.LUT R7, R10, 0x80000, RZ, 0xfc, !PT ;  /* 0x000800000a071812 */ /* 0x000fca00078efcff */
[----:B------:R3:W-:Y:S02]  /*41d0*/  STG.E.64 desc[UR38][R12.64], R6 ;  /* 0x000000060c007986 */ /* 0x0007e4000c101b26 */
.L_x_80:
[----:B------:R-:W-:Y:S05]  /*41e0*/  BSYNC.RECONVERGENT B1 ;  /* 0x0000000000017941 */ /* 0x000fea0003800200 */
.L_x_79:
[----:B------:R-:W-:-:S13]  /*41f0*/  ISETP.GE.U32.AND P0, PT, R18, 0x3, PT ;  /* 0x000000031200780c */ /* 0x000fda0003f06070 */
[----:B------:R-:W-:Y:S05]  /*4200*/  @!P0 BRA `(.L_x_78) ;  /* 0x0000000400048947 */ /* 0x000fea0003800000 */
.L_x_81:
[----:B---34-:R-:W3:Y:S08]  /*4210*/  LDC.64 R6, c[0x0][0x3a8] ;  /* 0x0000ea00ff067b82 */ /* 0x018ef00000000a00 */
[----:B0-2---:R-:W0:Y:S01]  /*4220*/  LDC.64 R8, c[0x0][0x3a0] ;  /* 0x0000e800ff087b82 */ /* 0x005e220000000a00 */
[----:B---3--:R-:W-:-:S06]  /*4230*/  IMAD.WIDE.U32 R12, R5, 0x8, R6 ;  /* 0x00000008050c7825 */ /* 0x008fcc00078e0006 */
[----:B------:R-:W2:Y:S01]  /*4240*/  LDG.E.64 R12, desc[UR38][R12.64] ;  /* 0x000000260c0c7981 */ /* 0x000ea2000c1e1b00 */
[----:B0----5:R-:W-:-:S05]  /*4250*/  IMAD.WIDE.U32 R10, R5, 0x8, R8 ;  /* 0x00000008050a7825 */ /* 0x021fca00078e0008 */
[----:B------:R-:W2:Y:S01]  /*4260*/  LDG.E.64 R14, desc[UR38][R10.64] ;  /* 0x000000260a0e7981 */ /* 0x000ea2000c1e1b00 */
[----:B------:R-:W-:Y:S02]  /*4270*/  IMAD.MOV.U32 R16, RZ, RZ, RZ ;  /* 0x000000ffff107224 */ /* 0x000fe400078e00ff */
[----:B------:R-:W-:Y:S01]  /*4280*/  VIADD R5, R5, UR45 ;  /* 0x0000002d05057c36 */ /* 0x000fe20008000000 */
[----:B--2---:R-:W-:-:S08]  /*4290*/  DFMA R14, R12, UR36, R14 ;  /* 0x000000240c0e7c2b */ /* 0x004fd0000800000e */
[----:B------:R-:W-:Y:S02]  /*42a0*/  DSETP.MAX.AND P0, P1, RZ, R14, PT ;  /* 0x0000000eff00722a */ /* 0x000fe4000390f000 */
[----:B------:R-:W-:Y:S02]  /*42b0*/  IMAD.MOV.U32 R21, RZ, RZ, R15 ;  /* 0x000000ffff157224 */ /* 0x000fe400078e000f */
[----:B------:R-:W-:Y:S01]  /*42c0*/  IMAD.MOV.U32 R17, RZ, RZ, R14 ;  /* 0x000000ffff117224 */ /* 0x000fe200078e000e */
[----:B------:R-:W-:Y:S02]  /*42d0*/  MOV R14, RZ ;  /* 0x000000ff000e7202 */ /* 0x000fe40000000f00 */
[----:B-1----:R-:W-:Y:S02]  /*42e0*/  FSEL R33, R16, R21, P0 ;  /* 0x0000001510217208 */ /* 0x002fe40000000000 */
[----:B------:R-:W-:-:S05]  /*42f0*/  SEL R14, R14, R17, P0 ;  /* 0x000000110e0e7207 */ /* 0x000fca0000000000 */
[----:B------:R-:W-:Y:S01]  /*4300*/  @P1 LOP3.LUT R33, R21, 0x80000, RZ, 0xfc, !PT ;  /* 0x0008000015211812 */ /* 0x000fe200078efcff */
[----:B------:R-:W-:-:S04]  /*4310*/  IMAD.WIDE.U32 R16, R5, 0x8, R6 ;  /* 0x0000000805107825 */ /* 0x000fc800078e0006 */
[----:B------:R-:W-:Y:S02]  /*4320*/  IMAD.MOV.U32 R15, RZ, RZ, R33 ;  /* 0x000000ffff0f7224 */ /* 0x000fe400078e0021 */
[----:B------:R-:W-:-:S03]  /*4330*/  IMAD.WIDE.U32 R12, R5, 0x8, R8 ;  /* 0x00000008050c7825 */ /* 0x000fc600078e0008 */
[----:B------:R0:W-:Y:S04]  /*4340*/  STG.E.64 desc[UR38][R10.64], R14 ;  /* 0x0000000e0a007986 */ /* 0x0001e8000c101b26 */
[----:B------:R-:W2:Y:S04]  /*4350*/  LDG.E.64 R16, desc[UR38][R16.64] ;  /* 0x0000002610107981 */ /* 0x000ea8000c1e1b00 */
[----:B------:R-:W2:Y:S01]  /*4360*/  LDG.E.64 R20, desc[UR38][R12.64] ;  /* 0x000000260c147981 */ /* 0x000ea2000c1e1b00 */
[----:B------:R-:W-:Y:S02]  /*4370*/  IMAD.MOV.U32 R32, RZ, RZ, RZ ;  /* 0x000000ffff207224 */ /* 0x000fe400078e00ff */
[----:B------:R-:W-:-:S04]  /*4380*/  VIADD R5, R5, UR45 ;  /* 0x0000002d05057c36 */ /* 0x000fc80008000000 */
[----:B0-----:R-:W-:Y:S01]  /*4390*/  IMAD.WIDE.U32 R10, R5, 0x8, R8 ;  /* 0x00000008050a7825 */ /* 0x001fe200078e0008 */
[----:B--2---:R-:W-:-:S08]  /*43a0*/  DFMA R20, R16, UR36, R20 ;  /* 0x0000002410147c2b */ /* 0x004fd00008000014 */
[----:B------:R-:W-:Y:S02]  /*43b0*/  DSETP.MAX.AND P0, P1, RZ, R20, PT ;  /* 0x00000014ff00722a */ /* 0x000fe4000390f000 */
[----:B------:R-:W-:Y:S01]  /*43c0*/  IMAD.MOV.U32 R35, RZ, RZ, R21 ;  /* 0x000000ffff237224 */ /* 0x000fe200078e0015 */
[----:B------:R-:W-:Y:S01]  /*43d0*/  MOV R33, R20 ;  /* 0x0000001400217202 */ /* 0x000fe20000000f00 */
[----:B------:R-:W-:-:S03]  /*43e0*/  IMAD.MOV.U32 R20, RZ, RZ, RZ ;  /* 0x000000ffff147224 */ /* 0x000fc600078e00ff */
[----:B------:R-:W-:Y:S01]  /*43f0*/  FSEL R37, R32, R35, P0 ;  /* 0x0000002320257208 */ /* 0x000fe20000000000 */
[----:B------:R-:W-:Y:S01]  /*4400*/  IMAD.WIDE.U32 R16, R5, 0x8, R6 ;  /* 0x0000000805107825 */ /* 0x000fe200078e0006 */
[----:B------:R-:W-:-:S05]  /*4410*/  SEL R14, R20, R33, P0 ;  /* 0x00000021140e7207 */ /* 0x000fca0000000000 */
[----:B------:R-:W-:-:S05]  /*4420*/  @P1 LOP3.LUT R37, R35, 0x80000, RZ, 0xfc, !PT ;  /* 0x0008000023251812 */ /* 0x000fca00078efcff */
[----:B------:R-:W-:-:S05]  /*4430*/  IMAD.MOV.U32 R15, RZ, RZ, R37 ;  /* 0x000000ffff0f7224 */ /* 0x000fca00078e0025 */
[----:B------:R0:W-:Y:S04]  /*4440*/  STG.E.64 desc[UR38][R12.64], R14 ;  /* 0x0000000e0c007986 */ /* 0x0001e8000c101b26 */
[----:B------:R-:W2:Y:S04]  /*4450*/  LDG.E.64 R16, desc[UR38][R16.64] ;  /* 0x0000002610107981 */ /* 0x000ea8000c1e1b00 */
[----:B------:R-:W2:Y:S01]  /*4460*/  LDG.E.64 R20, desc[UR38][R10.64] ;  /* 0x000000260a147981 */ /* 0x000ea2000c1e1b00 */
[----:B------:R-:W-:-:S04]  /*4470*/  VIADD R5, R5, UR45 ;  /* 0x0000002d05057c36 */ /* 0x000fc80008000000 */
[----:B------:R-:W-:-:S04]  /*4480*/  IMAD.WIDE.U32 R6, R5, 0x8, R6 ;  /* 0x0000000805067825 */ /* 0x000fc800078e0006 */
[----:B------:R-:W-:Y:S01]  /*4490*/  IMAD.WIDE.U32 R8, R5, 0x8, R8 ;  /* 0x0000000805087825 */ /* 0x000fe200078e0008 */
[----:B--2---:R-:W-:-:S08]  /*44a0*/  DFMA R20, R16, UR36, R20 ;  /* 0x0000002410147c2b */ /* 0x004fd00008000014 */
[----:B------:R-:W-:Y:S02]  /*44b0*/  DSETP.MAX.AND P0, P1, RZ, R20, PT ;  /* 0x00000014ff00722a */ /* 0x000fe4000390f000 */
[----:B------:R-:W-:Y:S01]  /*44c0*/  IMAD.MOV.U32 R35, RZ, RZ, R21 ;  /* 0x000000ffff237224 */ /* 0x000fe200078e0015 */
[----:B------:R-:W-:Y:S01]  /*44d0*/  MOV R33, R20 ;  /* 0x0000001400217202 */ /* 0x000fe20000000f00 */
[----:B------:R-:W-:-:S03]  /*44e0*/  IMAD.MOV.U32 R20, RZ, RZ, RZ ;  /* 0x000000ffff147224 */ /* 0x000fc600078e00ff */
[----:B------:R-:W-:Y:S02]  /*44f0*/  FSEL R37, R32, R35, P0 ;  /* 0x0000002320257208 */ /* 0x000fe40000000000 */
[----:B0-----:R-:W-:-:S05]  /*4500*/  SEL R12, R20, R33, P0 ;  /* 0x00000021140c7207 */ /* 0x001fca0000000000 */
[----:B------:R-:W-:-:S05]  /*4510*/  @P1 LOP3.LUT R37, R35, 0x80000, RZ, 0xfc, !PT ;  /* 0x0008000023251812 */ /* 0x000fca00078efcff */
[----:B------:R-:W-:-:S05]  /*4520*/  IMAD.MOV.U32 R13, RZ, RZ, R37 ;  /* 0x000000ffff0d7224 */ /* 0x000fca00078e0025 */
[----:B------:R0:W-:Y:S04]  /*4530*/  STG.E.64 desc[UR38][R10.64], R12 ;  /* 0x0000000c0a007986 */ /* 0x0001e8000c101b26 */
[----:B------:R-:W2:Y:S04]  /*4540*/  LDG.E.64 R6, desc[UR38][R6.64] ;  /* 0x0000002606067981 */ /* 0x000ea8000c1e1b00 */
[----:B------:R-:W2:Y:S01]  /*4550*/  LDG.E.64 R14, desc[UR38][R8.64] ;  /* 0x00000026080e7981 */ /* 0x000ea2000c1e1b00 */
[----:B------:R-:W-:Y:S02]  /*4560*/  IMAD.MOV.U32 R16, RZ, RZ, RZ ;  /* 0x000000ffff107224 */ /* 0x000fe400078e00ff */
[----:B------:R-:W-:Y:S01]  /*4570*/  VIADD R5, R5, UR45 ;  /* 0x0000002d05057c36 */ /* 0x000fe20008000000 */
[----:B--2---:R-:W-:-:S08]  /*4580*/  DFMA R14, R6, UR36, R14 ;  /* 0x00000024060e7c2b */ /* 0x004fd0000800000e */
[----:B------:R-:W-:Y:S02]  /*4590*/  DSETP.MAX.AND P0, P1, RZ, R14, PT ;  /* 0x0000000eff00722a */ /* 0x000fe4000390f000 */
[----:B------:R-:W-:-:S05]  /*45a0*/  IMAD.MOV.U32 R17, RZ, RZ, R15 ;  /* 0x000000ffff117224 */ /* 0x000fca00078e000f */
[C---:B------:R-:W-:Y:S02]  /*45b0*/  FSEL R21, R16.reuse, R17, P0 ;  /* 0x0000001110157208 */ /* 0x040fe40000000000 */
[----:B------:R-:W-:-:S05]  /*45c0*/  SEL R14, R16, R14, P0 ;  /* 0x0000000e100e7207 */ /* 0x000fca0000000000 */
[----:B------:R-:W-:-:S04]  /*45d0*/  @P1 LOP3.LUT R21, R17, 0x80000, RZ, 0xfc, !PT ;  /* 0x0008000011151812 */ /* 0x000fc800078efcff */
[----:B------:R-:W-:-:S05]  /*45e0*/  MOV R15, R21 ;  /* 0x00000015000f7202 */ /* 0x000fca0000000f00 */
[----:B------:R0:W-:Y:S01]  /*45f0*/  STG.E.64 desc[UR38][R8.64], R14 ;  /* 0x0000000e08007986 */ /* 0x0001e2000c101b26 */
[----:B------:R-:W-:-:S13]  /*4600*/  ISETP.GE.AND P0, PT, R5, UR51, PT ;  /* 0x0000003305007c0c */ /* 0x000fda000bf06270 */
[----:B0-----:R-:W-:Y:S05]  /*4610*/  @!P0 BRA `(.L_x_81) ;  /* 0xfffffff800fc8947 */ /* 0x001fea000383ffff */
.L_x_78:
[----:B------:R-:W-:Y:S05]  /*4620*/  BSYNC.RECONVERGENT B0 ;  /* 0x0000000000007941 */ /* 0x000fea0003800200 */
.L_x_77:
[----:B------:R-:W0:Y:S01]  /*4630*/  LDCU UR4, c[0x0][0x3c4] ;  /* 0x00007880ff0477ac */ /* 0x000e220008000800 */
[----:B------:R-:W-:Y:S01]  /*4640*/  BSSY.RECONVERGENT B0, `(.L_x_82) ;  /* 0x0000091000007945 */ /* 0x000fe20003800200 */
[----:B------:R-:W1:Y:S01]  /*4650*/  LDCU UR5, c[0x0][0x3c0] ;  /* 0x00007800ff0577ac */ /* 0x000e620008000800 */
[----:B------:R-:W1:Y:S01]  /*4660*/  LDCU.64 UR6, c[0x0][0x3d8] ;  /* 0x00007b00ff0677ac */ /* 0x000e620008000a00 */
[----:B0-----:R-:W-:-:S13]  /*4670*/  ISETP.GE.AND P0, PT, R19, UR4, PT ;  /* 0x0000000413007c0c */ /* 0x001fda000bf06270 */
[----:B-1----:R-:W-:Y:S05]  /*4680*/  @P0 BRA `(.L_x_83) ;  /* 0x0000000800300947 */ /* 0x002fea0003800000 */
[C---:B------:R-:W-:Y:S01]  /*4690*/  LOP3.LUT R20, R2.reuse, 0x3, RZ, 0xc0, !PT ;  /* 0x0000000302147812 */ /* 0x040fe200078ec0ff */
[----:B------:R-:W-:Y:S01]  /*46a0*/  BSSY.RECONVERGENT B1, `(.L_x_84) ;  /* 0x000003e000017945 */ /* 0x000fe20003800200 */
[----:B------:R-:W-:Y:S01]  /*46b0*/  ISETP.GE.U32.AND P0, PT, R2, 0x3, PT ;  /* 0x000000030200780c */ /* 0x000fe20003f06070 */
[----:B------:R-:W-:Y:S01]  /*46c0*/  IMAD.MOV.U32 R17, RZ, RZ, R19 ;  /* 0x000000ffff117224 */ /* 0x000fe200078e0013 */
[----:B------:R-:W-:-:S13]  /*46d0*/  ISETP.NE.AND P1, PT, R20, 0x3, PT ;  /* 0x000000031400780c */ /* 0x000fda0003f25270 */
[----:B------:R-:W-:Y:S05]  /*46e0*/  @!P1 BRA `(.L_x_85) ;  /* 0x0000000000e49947 */ /* 0x000fea0003800000 */
[----:B-----5:R-:W4:Y:S01]  /*46f0*/  LDG.E.CONSTANT R11, desc[UR38][R24.64] ;  /* 0x00000026180b7981 */ /* 0x020f22000c1e9900 */
[----:B--2---:R-:W0:Y:S03]  /*4700*/  LDC.64 R8, c[0x0][0x3a8] ;  /* 0x0000ea00ff087b82 */ /* 0x004e260000000a00 */
[----:B---3--:R-:W2:Y:S05]  /*4710*/  LDG.E.64 R12, desc[UR38][R22.64] ;  /* 0x00000026160c7981 */ /* 0x008eaa000c1e1b00 */
[----:B----4-:R-:W2:Y:S01]  /*4720*/  LDC.64 R6, c[0x0][0x3d8] ;  /* 0x0000f600ff067b82 */ /* 0x010ea20000000a00 */
[----:B0-----:R-:W-:-:S06]  /*4730*/  IMAD.WIDE R10, R11, 0x8, R8 ;  /* 0x000000080b0a7825 */ /* 0x001fcc00078e0208 */
[----:B------:R-:W2:Y:S01]  /*4740*/  LDG.E.64 R10, desc[UR38][R10.64] ;  /* 0x000000260a0a7981 */ /* 0x000ea2000c1e1b00 */
[----:B------:R-:W-:Y:S02]  /*4750*/  IMAD.MOV.U32 R5, RZ, RZ, RZ ;  /* 0x000000ffff057224 */ /* 0x000fe400078e00ff */
[----:B------:R-:W-:Y:S01]  /*4760*/  IMAD.MOV.U32 R17, RZ, RZ, R4 ;  /* 0x000000ffff117224 */ /* 0x000fe200078e0004 */
[----:B--2---:R-:W-:-:S08]  /*4770*/  DFMA R12, R10, R6, R12 ;  /* 0x000000060a0c722b */ /* 0x004fd0000000000c */
[----:B------:R-:W-:Y:S02]  /*4780*/  DSETP.MAX.AND P1, P2, RZ, R12, PT ;  /* 0x0000000cff00722a */ /* 0x000fe40003a2f000 */
[----:B------:R-:W-:-:S05]  /*4790*/  IMAD.MOV.U32 R14, RZ, RZ, R13 ;  /* 0x000000ffff0e7224 */ /* 0x000fca00078e000d */
[C---:B------:R-:W-:Y:S02]  /*47a0*/  FSEL R15, R5.reuse, R14, P1 ;  /* 0x0000000e050f7208 */ /* 0x040fe40000800000 */
[----:B------:R-:W-:-:S05]  /*47b0*/  SEL R12, R5, R12, P1 ;  /* 0x0000000c050c7207 */ /* 0x000fca0000800000 */
[----:B------:R-:W-:-:S04]  /*47c0*/  @P2 LOP3.LUT R15, R14, 0x80000, RZ, 0xfc, !PT ;  /* 0x000800000e0f2812 */ /* 0x000fc800078efcff */
[----:B------:R-:W-:-:S05]  /*47d0*/  MOV R13, R15 ;  /* 0x0000000f000d7202 */ /* 0x000fca0000000f00 */
[----:B------:R0:W-:Y:S01]  /*47e0*/  STG.E.64 desc[UR38][R22.64], R12 ;  /* 0x0000000c16007986 */ /* 0x0001e2000c101b26 */
[----:B------:R-:W-:-:S13]  /*47f0*/  LOP3.LUT P1, RZ, R2, 0x3, RZ, 0xc0, !PT ;  /* 0x0000000302ff7812 */ /* 0x000fda000782c0ff */
[----:B0-----:R-:W-:Y:S05]  /*4800*/  @!P1 BRA `(.L_x_85) ;  /* 0x00000000009c9947 */ /* 0x001fea0003800000 */
[----:B------:R-:W-:-:S04]  /*4810*/  IMAD.U32 R17, RZ, RZ, UR45 ;  /* 0x0000002dff117e24 */ /* 0x000fc8000f8e00ff */
[----:B------:R-:W-:-:S05]  /*4820*/  IMAD.WIDE R16, R17, 0x4, R24 ;  /* 0x0000000411107825 */ /* 0x000fca00078e0218 */
[----:B------:R-:W2:Y:S01]  /*4830*/  LDG.E.CONSTANT R11, desc[UR38][R16.64] ;  /* 0x00000026100b7981 */ /* 0x000ea2000c1e9900 */
[----:B------:R-:W-:-:S05]  /*4840*/  IMAD.U32 R5, RZ, RZ, UR45 ;  /* 0x0000002dff057e24 */ /* 0x000fca000f8e00ff */
[----:B------:R-:W-:-:S05]  /*4850*/  LEA R4, P1, R5, R22, 0x3 ;  /* 0x0000001605047211 */ /* 0x000fca00078218ff */
[----:B------:R-:W-:-:S05]  /*4860*/  IMAD.X R5, RZ, RZ, R23, P1 ;  /* 0x000000ffff057224 */ /* 0x000fca00008e0617 */
[----:B------:R-:W3:Y:S01]  /*4870*/  LDG.E.64 R12, desc[UR38][R4.64] ;  /* 0x00000026040c7981 */ /* 0x000ee2000c1e1b00 */
[----:B------:R-:W-:Y:S02]  /*4880*/  ISETP.NE.AND P1, PT, R20, 0x1, PT ;  /* 0x000000011400780c */ /* 0x000fe40003f25270 */
[----:B------:R-:W-:-:S11]  /*4890*/  MOV R15, UR45 ;  /* 0x0000002d000f7c02 */ /* 0x000fd60008000f00 */
[----:B------:R-:W-:-:S06]  /*48a0*/  @P1 IMAD.WIDE R14, R15, 0x4, R16 ;  /* 0x000000040f0e1825 */ /* 0x000fcc00078e0210 */
[----:B------:R-:W4:Y:S01]  /*48b0*/  @P1 LDG.E.CONSTANT R15, desc[UR38][R14.64] ;  /* 0x000000260e0f1981 */ /* 0x000f22000c1e9900 */
[----:B--2---:R-:W-:-:S06]  /*48c0*/  IMAD.WIDE R10, R11, 0x8, R8 ;  /* 0x000000080b0a7825 */ /* 0x004fcc00078e0208 */
[----:B------:R-:W3:Y:S01]  /*48d0*/  LDG.E.64 R10, desc[UR38][R10.64] ;  /* 0x000000260a0a7981 */ /* 0x000ee2000c1e1b00 */
[----:B------:R-:W-:Y:S02]  /*48e0*/  IMAD.MOV.U32 R17, RZ, RZ, RZ ;  /* 0x000000ffff117224 */ /* 0x000fe400078e00ff */
[----:B------:R-:W-:Y:S02]  /*48f0*/  IMAD.U32 R33, RZ, RZ, UR45 ;  /* 0x0000002dff217e24 */ /* 0x000fe4000f8e00ff */
[----:B----4-:R-:W-:Y:S01]  /*4900*/  @P1 IMAD.WIDE R8, R15, 0x8, R8 ;  /* 0x000000080f081825 */ /* 0x010fe200078e0208 */
[----:B---3--:R-:W-:-:S08]  /*4910*/  DFMA R12, R10, R6, R12 ;  /* 0x000000060a0c722b */ /* 0x008fd0000000000c */
[----:B------:R-:W-:Y:S02]  /*4920*/  DSETP.MAX.AND P3, P4, RZ, R12, PT ;  /* 0x0000000cff00722a */ /* 0x000fe40003c6f000 */
[----:B------:R-:W-:Y:S01]  /*4930*/  IMAD.MOV.U32 R16, RZ, RZ, R13 ;  /* 0x000000ffff107224 */ /* 0x000fe200078e000d */
[----:B------:R-:W-:-:S04]  /*4940*/  @P1 LEA R10, P2, R33, R4, 0x3 ;  /* 0x00000004210a1211 */ /* 0x000fc800078418ff */
[----:B------:R-:W-:-:S07]  /*4950*/  FSEL R21, R17, R16, P3 ;  /* 0x0000001011157208 */ /* 0x000fce0001800000 */
[----:B------:R-:W-:Y:S01]  /*4960*/  @P4 LOP3.LUT R21, R16, 0x80000, RZ, 0xfc, !PT ;  /* 0x0008000010154812 */ /* 0x000fe200078efcff */
[----:B------:R-:W-:Y:S01]  /*4970*/  IMAD.MOV.U32 R16, RZ, RZ, RZ ;  /* 0x000000ffff107224 */ /* 0x000fe200078e00ff */
[----:B------:R-:W-:-:S03]  /*4980*/  @P1 IADD3.X R11, PT, PT, RZ, R5, RZ, P2, !PT ;  /* 0x00000005ff0b1210 */ /* 0x000fc600017fe4ff */
[----:B------:R-:W-:Y:S01]  /*4990*/  IMAD.MOV.U32 R13, RZ, RZ, R21 ;  /* 0x000000ffff0d7224 */ /* 0x000fe200078e0015 */
[----:B------:R-:W-:-:S05]  /*49a0*/  SEL R12, R16, R12, P3 ;  /* 0x0000000c100c7207 */ /* 0x000fca0001800000 */
[----:B------:R0:W-:Y:S04]  /*49b0*/  STG.E.64 desc[UR38][R4.64], R12 ;  /* 0x0000000c04007986 */ /* 0x0001e8000c101b26 */
[----:B------:R-:W2:Y:S04]  /*49c0*/  @P1 LDG.E.64 R8, desc[UR38][R8.64] ;  /* 0x0000002608081981 */ /* 0x000ea8000c1e1b00 */
[----:B------:R-:W2:Y:S02]  /*49d0*/  @P1 LDG.E.64 R14, desc[UR38][R10.64] ;  /* 0x000000260a0e1981 */ /* 0x000ea4000c1e1b00 */
[----:B--2---:R-:W-:-:S08]  /*49e0*/  @P1 DFMA R14, R8, R6, R14 ;  /* 0x00000006080e122b */ /* 0x004fd0000000000e */
[----:B------:R-:W-:Y:S02]  /*49f0*/  @P1 DSETP.MAX.AND P2, P3, RZ, R14, PT ;  /* 0x0000000eff00122a */ /* 0x000fe40003b4f000 */
[----:B------:R-:W-:-:S05]  /*4a00*/  @P1 IMAD.MOV.U32 R6, RZ, RZ, R15 ;  /* 0x000000ffff061224 */ /* 0x000fca00078e000f */
[----:B------:R-:W-:Y:S02]  /*4a10*/  @P1 FSEL R17, R17, R6, P2 ;  /* 0x0000000611111208 */ /* 0x000fe40001000000 */
[----:B------:R-:W-:Y:S02]  /*4a20*/  @P1 LOP3.LUT R20, R6, 0x80000, RZ, 0xfc, !PT ;  /* 0x0008000006141812 */ /* 0x000fe400078efcff */
[----:B------:R-:W-:Y:S02]  /*4a30*/  @P1 SEL R6, R16, R14, P2 ;  /* 0x0000000e10061207 */ /* 0x000fe40001000000 */
[----:B------:R-:W-:-:S05]  /*4a40*/  @P1 SEL R7, R20, R17, P3 ;  /* 0x0000001114071207 */ /* 0x000fca0001800000 */
[----:B------:R0:W-:Y:S01]  /*4a50*/  @P1 STG.E.64 desc[UR38][R10.64], R6 ;  /* 0x000000060a001986 */ /* 0x0001e2000c101b26 */
[----:B------:R-:W-:Y:S02]  /*4a60*/  IMAD.MOV.U32 R17, RZ, RZ, R0 ;  /* 0x000000ffff117224 */ /* 0x000fe400078e0000 */
[----:B------:R-:W-:-:S07]  /*4a70*/  @P1 IMAD.MOV.U32 R17, RZ, RZ, R3 ;  /* 0x000000ffff111224 */ /* 0x000fce00078e0003 */
.L_x_85:
[----:B------:R-:W-:Y:S05]  /*4a80*/  BSYNC.RECONVERGENT B1 ;  /* 0x0000000000017941 */ /* 0x000fea0003800200 */
.L_x_84:
[----:B------:R-:W-:Y:S05]  /*4a90*/  @!P0 BRA `(.L_x_83) ;  /* 0x00000004002c8947 */ /* 0x000fea0003800000 */
[----:B------:R-:W-:-:S05]  /*4aa0*/  MOV R0, UR45 ;  /* 0x0000002d00007c02 */ /* 0x000fca0008000f00 */
[----:B------:R-:W-:-:S07]  /*4ab0*/  IMAD.SHL.U32 R0, R0, 0x8, RZ ;  /* 0x0000000800007824 */ /* 0x000fce00078e00ff */
.L_x_86:
[----:B0-----:R-:W2:Y:S08]  /*4ac0*/  LDC.64 R4, c[0x0][0x398] ;  /* 0x0000e600ff047b82 */ /* 0x001eb00000000a00 */
[----:B---34-:R-:W0:Y:S08]  /*4ad0*/  LDC.64 R6, c[0x0][0x3a8] ;  /* 0x0000ea00ff067b82 */ /* 0x018e300000000a00 */
[----:B-----5:R-:W1:Y:S01]  /*4ae0*/  LDC.64 R10, c[0x0][0x3a0] ;  /* 0x0000e800ff0a7b82 */ /* 0x020e620000000a00 */
[----:B--2---:R-:W-:-:S06]  /*4af0*/  IMAD.WIDE.U32 R8, R17, 0x4, R4 ;  /* 0x0000000411087825 */ /* 0x004fcc00078e0004 */
[----:B------:R-:W0:Y:S01]  /*4b00*/  LDG.E.CONSTANT R9, desc[UR38][R8.64] ;  /* 0x0000002608097981 */ /* 0x000e22000c1e9900 */
[----:B------:R-:W-:-:S04]  /*4b10*/  VIADD R3, R17, UR5 ;  /* 0x0000000511037c36 */ /* 0x000fc80008000000 */
[----:B-1----:R-:W-:-:S05]  /*4b20*/  IMAD.WIDE R10, R3, 0x8, R10 ;  /* 0x00000008030a7825 */ /* 0x002fca00078e020a */
[----:B------:R-:W2:Y:S01]  /*4b30*/  LDG.E.64 R14, desc[UR38][R10.64] ;  /* 0x000000260a0e7981 */ /* 0x000ea2000c1e1b00 */
[----:B------:R-:W-:-:S04]  /*4b40*/  VIADD R3, R17, UR45 ;  /* 0x0000002d11037c36 */ /* 0x000fc80008000000 */
[----:B------:R-:W-:-:S06]  /*4b50*/  IMAD.WIDE.U32 R16, R3, 0x4, R4 ;  /* 0x0000000403107825 */ /* 0x000fcc00078e0004 */
[----:B------:R-:W3:Y:S01]  /*4b60*/  LDG.E.CONSTANT R17, desc[UR38][R16.64] ;  /* 0x0000002610117981 */ /* 0x000ee2000c1e9900 */
[----:B0-----:R-:W-:-:S06]  /*4b70*/  IMAD.WIDE R12, R9, 0x8, R6 ;  /* 0x00000008090c7825 */ /* 0x001fcc00078e0206 */
[----:B------:R-:W2:Y:S01]  /*4b80*/  LDG.E.64 R12, desc[UR38][R12.64] ;  /* 0x000000260c0c7981 */ /* 0x000ea2000c1e1b00 */
[----:B------:R-:W-:Y:S02]  /*4b90*/  MOV R9, RZ ;  /* 0x000000ff00097202 */ /* 0x000fe40000000f00 */
[----:B------:R-:W-:Y:S01]  /*4ba0*/  IADD3 R8, P0, PT, R0, R10, RZ ;  /* 0x0000000a00087210 */ /* 0x000fe20007f1e0ff */
[----:B------:R-:W-:Y:S01]  /*4bb0*/  VIADD R3, R3, UR45 ;  /* 0x0000002d03037c36 */ /* 0x000fe20008000000 */
[----:B--2---:R-:W-:-:S08]  /*4bc0*/  DFMA R14, R12, UR6, R14 ;  /* 0x000000060c0e7c2b */ /* 0x004fd0000800000e */
[----:B------:R-:W-:Y:S01]  /*4bd0*/  DSETP.MAX.AND P1, P2, RZ, R14, PT ;  /* 0x0000000eff00722a */ /* 0x000fe20003a2f000 */
[----:B------:R-:W-:Y:S02]  /*4be0*/  IMAD.MOV.U32 R12, RZ, RZ, RZ ;  /* 0x000000ffff0c7224 */ /* 0x000fe400078e00ff */
[----:B------:R-:W-:-:S03]  /*4bf0*/  IMAD.MOV.U32 R21, RZ, RZ, R14 ;  /* 0x000000ffff157224 */ /* 0x000fc600078e000e */
[----:B------:R-:W-:Y:S01]  /*4c00*/  FSEL R13, R9, R15, P1 ;  /* 0x0000000f090d7208 */ /* 0x000fe20000800000 */
[----:B------:R-:W-:Y:S01]  /*4c10*/  IMAD.X R9, RZ, RZ, R11, P0 ;  /* 0x000000ffff097224 */ /* 0x000fe200000e060b */
[----:B------:R-:W-:-:S06]  /*4c20*/  SEL R12, R12, R21, P1 ;  /* 0x000000150c0c7207 */ /* 0x000fcc0000800000 */
[----:B------:R-:W-:Y:S01]  /*4c30*/  @P2 LOP3.LUT R13, R15, 0x80000, RZ, 0xfc, !PT ;  /* 0x000800000f0d2812 */ /* 0x000fe200078efcff */
[----:B---3--:R-:W-:-:S04]  /*4c40*/  IMAD.WIDE R14, R17, 0x8, R6 ;  /* 0x00000008110e7825 */ /* 0x008fc800078e0206 */
[----:B------:R0:W-:Y:S04]  /*4c50*/  STG.E.64 desc[UR38][R10.64], R12 ;  /* 0x0000000c0a007986 */ /* 0x0001e8000c101b26 */
[----:B------:R-:W2:Y:S04]  /*4c60*/  LDG.E.64 R16, desc[UR38][R8.64] ;  /* 0x0000002608107981 */ /* 0x000ea8000c1e1b00 */
[----:B------:R-:W2:Y:S01]  /*4c70*/  LDG.E.64 R14, desc[UR38][R14.64] ;  /* 0x000000260e0e7981 */ /* 0x000ea2000c1e1b00 */
[----:B------:R-:W-:-:S06]  /*4c80*/  IMAD.WIDE.U32 R20, R3, 0x4, R4 ;  /* 0x0000000403147825 */ /* 0x000fcc00078e0004 */
[----:B------:R-:W3:Y:S01]  /*4c90*/  LDG.E.CONSTANT R21, desc[UR38][R20.64] ;  /* 0x0000002614157981 */ /* 0x000ee2000c1e9900 */
[----:B0-----:R-:W-:Y:S01]  /*4ca0*/  IMAD.MOV.U32 R12, RZ, RZ, RZ ;  /* 0x000000ffff0c7224 */ /* 0x001fe200078e00ff */
[----:B------:R-:W-:-:S05]  /*4cb0*/  IADD3 R10, P0, PT, R0, R8, RZ ;  /* 0x00000008000a7210 */ /* 0x000fca0007f1e0ff */
[----:B------:R-:W-:Y:S02]  /*4cc0*/  IMAD.X R11, RZ, RZ, R9, P0 ;  /* 0x000000ffff0b7224 */ /* 0x000fe400000e0609 */
[----:B------:R-:W-:Y:S01]  /*4cd0*/  VIADD R3, R3, UR45 ;  /* 0x0000002d03037c36 */ /* 0x000fe20008000000 */
[----:B--2---:R-:W-:-:S08]  /*4ce0*/  DFMA R16, R14, UR6, R16 ;  /* 0x000000060e107c2b */ /* 0x004fd00008000010 */
[----:B------:R-:W-:Y:S02]  /*4cf0*/  DSETP.MAX.AND P1, P2, RZ, R16, PT ;  /* 0x00000010ff00722a */ /* 0x000fe40003a2f000 */
[----:B------:R-:W-:Y:S01]  /*4d00*/  IMAD.MOV.U32 R33, RZ, RZ, R16 ;  /* 0x000000ffff217224 */ /* 0x000fe200078e0010 */
[----:B------:R-:W-:Y:S01]  /*4d10*/  MOV R16, RZ ;  /* 0x000000ff00107202 */ /* 0x000fe20000000f00 */
[----:B---3--:R-:W-:-:S03]  /*4d20*/  IMAD.WIDE R14, R21, 0x8, R6 ;  /* 0x00000008150e7825 */ /* 0x008fc600078e0206 */
[----:B------:R-:W-:Y:S02]  /*4d30*/  FSEL R13, R16, R17, P1 ;  /* 0x00000011100d7208 */ /* 0x000fe40000800000 */
[----:B------:R-:W-:-:S05]  /*4d40*/  SEL R12, R12, R33, P1 ;  /* 0x000000210c0c7207 */ /* 0x000fca0000800000 */
[----:B------:R-:W-:-:S05]  /*4d50*/  @P2 LOP3.LUT R13, R17, 0x80000, RZ, 0xfc, !PT ;  /* 0x00080000110d2812 */ /* 0x000fca00078efcff */
[----:B------:R0:W-:Y:S04]  /*4d60*/  STG.E.64 desc[UR38][R8.64], R12 ;  /* 0x0000000c08007986 */ /* 0x0001e8000c101b26 */
[----:B------:R-:W2:Y:S04]  /*4d70*/  LDG.E.64 R16, desc[UR38][R10.64] ;  /* 0x000000260a107981 */ /* 0x000ea8000c1e1b00 */
[----:B------:R-:W2:Y:S01]  /*4d80*/  LDG.E.64 R14, desc[UR38][R14.64] ;  /* 0x000000260e0e7981 */ /* 0x000ea2000c1e1b00 */
[----:B------:R-:W-:-:S06]  /*4d90*/  IMAD.WIDE.U32 R20, R3, 0x4, R4 ;  /* 0x0000000403147825 */ /* 0x000fcc00078e0004 */
[----:B------:R-:W3:Y:S01]  /*4da0*/  LDG.E.CONSTANT R21, desc[UR38][R20.64] ;  /* 0x0000002614157981 */ /* 0x000ee2000c1e9900 */
[----:B------:R-:W-:Y:S01]  /*4db0*/  MOV R5, RZ ;  /* 0x000000ff00057202 */ /* 0x000fe20000000f00 */
[----:B0-----:R-:W-:Y:S01]  /*4dc0*/  IMAD.MOV.U32 R8, RZ, RZ, RZ ;  /* 0x000000ffff087224 */ /* 0x001fe200078e00ff */
[----:B------:R-:W-:Y:S01]  /*4dd0*/  IADD3 R4, P0, PT, R0, R10, RZ ;  /* 0x0000000a00047210 */ /* 0x000fe20007f1e0ff */
[----:B--2---:R-:W-:-:S08]  /*4de0*/  DFMA R16, R14, UR6, R16 ;  /* 0x000000060e107c2b */ /* 0x004fd00008000010 */
[----:B------:R-:W-:Y:S02]  /*4df0*/  DSETP.MAX.AND P1, P2, RZ, R16, PT ;  /* 0x00000010ff00722a */ /* 0x000fe40003a2f000 */
[----:B------:R-:W-:Y:S02]  /*4e00*/  IMAD.MOV.U32 R33, RZ, RZ, R16 ;  /* 0x000000ffff217224 */ /* 0x000fe400078e0010 */
[----:B---3--:R-:W-:Y:S02]  /*4e10*/  IMAD.WIDE R6, R21, 0x8, R6 ;  /* 0x0000000815067825 */ /* 0x008fe400078e0206 */
[----:B------:R-:W-:Y:S02]  /*4e20*/  FSEL R9, R5, R17, P1 ;  /* 0x0000001105097208 */ /* 0x000fe40000800000 */
[----:B------:R-:W-:Y:S01]  /*4e30*/  SEL R8, R8, R33, P1 ;  /* 0x0000002108087207 */ /* 0x000fe20000800000 */
[----:B------:R-:W-:-:S05]  /*4e40*/  IMAD.X R5, RZ, RZ, R11, P0 ;  /* 0x000000ffff057224 */ /* 0x000fca00000e060b */
[----:B------:R-:W-:-:S05]  /*4e50*/  @P2 LOP3.LUT R9, R17, 0x80000, RZ, 0xfc, !PT ;  /* 0x0008000011092812 */ /* 0x000fca00078efcff */
[----:B------:R1:W-:Y:S04]  /*4e60*/  STG.E.64 desc[UR38][R10.64], R8 ;  /* 0x000000080a007986 */ /* 0x0003e8000c101b26 */
[----:B------:R-:W2:Y:S04]  /*4e70*/  LDG.E.64 R6, desc[UR38][R6.64] ;  /* 0x0000002606067981 */ /* 0x000ea8000c1e1b00 */
[----:B------:R-:W2:Y:S01]  /*4e80*/  LDG.E.64 R12, desc[UR38][R4.64] ;  /* 0x00000026040c7981 */ /* 0x000ea2000c1e1b00 */
[----:B------:R-:W-:Y:S01]  /*4e90*/  IMAD.MOV.U32 R14, RZ, RZ, RZ ;  /* 0x000000ffff0e7224 */ /* 0x000fe200078e00ff */
[----:B--2---:R-:W-:-:S08]  /*4ea0*/  DFMA R12, R6, UR6, R12 ;  /* 0x00000006060c7c2b */ /* 0x004fd0000800000c */
[----:B------:R-:W-:Y:S02]  /*4eb0*/  DSETP.MAX.AND P0, P1, RZ, R12, PT ;  /* 0x0000000cff00722a */ /* 0x000fe4000390f000 */
[----:B------:R-:W-:-:S05]  /*4ec0*/  IMAD.MOV.U32 R15, RZ, RZ, R13 ;  /* 0x000000ffff0f7224 */ /* 0x000fca00078e000d */
[C---:B------:R-:W-:Y:S02]  /*4ed0*/  FSEL R17, R14.reuse, R15, P0 ;  /* 0x0000000f0e117208 */ /* 0x040fe40000000000 */
[----:B------:R-:W-:-:S05]  /*4ee0*/  SEL R12, R14, R12, P0 ;  /* 0x0000000c0e0c7207 */ /* 0x000fca0000000000 */
[----:B------:R-:W-:-:S04]  /*4ef0*/  @P1 LOP3.LUT R17, R15, 0x80000, RZ, 0xfc, !PT ;  /* 0x000800000f111812 */ /* 0x000fc800078efcff */
[----:B------:R-:W-:Y:S01]  /*4f00*/  MOV R13, R17 ;  /* 0x00000011000d7202 */ /* 0x000fe20000000f00 */
[----:B------:R-:W-:-:S04]  /*4f10*/  VIADD R17, R3, UR45 ;  /* 0x0000002d03117c36 */ /* 0x000fc80008000000 */
[----:B------:R1:W-:Y:S01]  /*4f20*/  STG.E.64 desc[UR38][R4.64], R12 ;  /* 0x0000000c04007986 */ /* 0x0003e2000c101b26 */
[----:B------:R-:W-:-:S13]  /*4f30*/  ISETP.GE.AND P0, PT, R17, UR4, PT ;  /* 0x0000000411007c0c */ /* 0x000fda000bf06270 */
[----:B-1----:R-:W-:Y:S05]  /*4f40*/  @!P0 BRA `(.L_x_86) ;  /* 0xfffffff800dc8947 */ /* 0x002fea000383ffff */
.L_x_83:
[----:B------:R-:W-:Y:S05]  /*4f50*/  BSYNC.RECONVERGENT B0 ;  /* 0x0000000000007941 */ /* 0x000fea0003800200 */
.L_x_82:
[----:B------:R-:W-:Y:S01]  /*4f60*/  BAR.SYNC.DEFER_BLOCKING 0x0 ;  /* 0x0000000000007b1d */ /* 0x000fe20000010000 */
[----:B------:R-:W-:-:S05]  /*4f70*/  ISETP.NE.AND P0, PT, R19, RZ, PT ;  /* 0x000000ff1300720c */ /* 0x000fca0003f05270 */
[----:B------:R-:W-:Y:S08]  /*4f80*/  BSSY.RECONVERGENT B0, `(.L_x_87) ;  /* 0x0000251000007945 */ /* 0x000ff00003800200 */
[----:B------:R-:W-:Y:S05]  /*4f90*/  @P0 BRA `(.L_x_88) ;  /* 0x00000024003c0947 */ /* 0x000fea0003800000 */
[----:B------:R-:W1:Y:S01]  /*4fa0*/  LDC R3, c[0x0][0x3c0] ;  /* 0x0000f000ff037b82 */ /* 0x000e620000000800 */
[----:B------:R-:W-:Y:S02]  /*4fb0*/  CS2R R16, SRZ ;  /* 0x0000000000107805 */ /* 0x000fe4000001ff00 */
[----:B-1----:R-:W-:-:S13]  /*4fc0*/  ISETP.GE.AND P0, PT, R3, 0x1, PT ;  /* 0x000000010300780c */ /* 0x002fda0003f06270 */
[----:B------:R-:W-:Y:S05]  /*4fd0*/  @!P0 BRA `(.L_x_89) ;  /* 0x0000000c00108947 */ /* 0x000fea0003800000 */
[----:B------:R-:W-:Y:S01]  /*4fe0*/  UISETP.GE.U32.AND UP0, UPT, UR46, 0xf, UPT ;  /* 0x0000000f2e00788c */ /* 0x000fe2000bf06070 */
[----:B------:R-:W-:Y:S01]  /*4ff0*/  IMAD.MOV.U32 R0, RZ, RZ, RZ ;  /* 0x000000ffff007224 */ /* 0x000fe200078e00ff */
[----:B------:R-:W-:-:S07]  /*5000*/  CS2R R16, SRZ ;  /* 0x0000000000107805 */ /* 0x000fce000001ff00 */
[----:B------:R-:W-:Y:S05]  /*5010*/  BRA.U !UP0, `(.L_x_90) ;  /* 0x0000000508647547 */ /* 0x000fea000b800000 */
[----:B------:R-:W-:Y:S01]  /*5020*/  IMAD.MOV.U32 R0, RZ, RZ, RZ ;  /* 0x000000ffff007224 */ /* 0x000fe200078e00ff */
[----:B------:R-:W-:-:S07]  /*5030*/  CS2R R16, SRZ ;  /* 0x0000000000107805 */ /* 0x000fce000001ff00 */
.L_x_91:
[----:B------:R-:W1:Y:S02]  /*5040*/  LDC.64 R14, c[0x0][0x3a0] ;  /* 0x0000e800ff0e7b82 */ /* 0x000e640000000a00 */
[----:B-1----:R-:W-:-:S05]  /*5050*/  IMAD.WIDE.U32 R14, R0, 0x8, R14 ;  /* 0x00000008000e7825 */ /* 0x002fca00078e000e */
[----:B------:R-:W2:Y:S04]  /*5060*/  LDG.E.64 R20, desc[UR38][R14.64] ;  /* 0x000000260e147981 */ /* 0x000ea8000c1e1b00 */
[----:B------:R-:W2:Y:S04]  /*5070*/  LDG.E.64 R40, desc[UR38][R14.64+0x8] ;  /* 0x000008260e287981 */ /* 0x000ea8000c1e1b00 */
[----:B----4-:R-:W4:Y:S04]  /*5080*/  LDG.E.64 R36, desc[UR38][R14.64+0x10] ;  /* 0x000010260e247981 */ /* 0x010f28000c1e1b00 */
[----:B------:R-:W4:Y:S04]  /*5090*/  LDG.E.64 R34, desc[UR38][R14.64+0x18] ;  /* 0x000018260e227981 */ /* 0x000f28000c1e1b00 */
[----:B------:R-:W4:Y:S04]  /*50a0*/  LDG.E.64 R32, desc[UR38][R14.64+0x20] ;  /* 0x000020260e207981 */ /* 0x000f28000c1e1b00 */
[----:B0-----:R-:W4:Y:S04]  /*50b0*/  LDG.E.64 R4, desc[UR38][R14.64+0x28] ;  /* 0x000028260e047981 */ /* 0x001f28000c1e1b00 */
[----:B--23--:R-:W2:Y:S04]  /*50c0*/  LDG.E.64 R12, desc[UR38][R14.64+0x30] ;  /* 0x000030260e0c7981 */ /* 0x00cea8000c1e1b00 */
[----:B-----5:R-:W3:Y:S04]  /*50d0*/  LDG.E.64 R10, desc[UR38][R14.64+0x38] ;  /* 0x000038260e0a7981 */ /* 0x020ee8000c1e1b00 */
[----:B------:R-:W3:Y:S04]  /*50e0*/  LDG.E.64 R8, desc[UR38][R14.64+0x40] ;  /* 0x000040260e087981 */ /* 0x000ee8000c1e1b00 */
[----:B------:R-:W3:Y:S01]  /*50f0*/  LDG.E.64 R6, desc[UR38][R14.64+0x48] ;  /* 0x000048260e067981 */ /* 0x000ee2000c1e1b00 */
[----:B------:R-:W-:-:S02]  /*5100*/  DSETP.GT.AND P1, PT, R20, RZ, PT ;  /* 0x000000ff1400722a */ /* 0x000fc40003f24000 */
[----:B------:R-:W-:Y:S01]  /*5110*/  DADD R38, R20, R16 ;  /* 0x0000000014267229 */ /* 0x000fe20000000010 */
[----:B------:R-:W3:Y:S09]  /*5120*/  LDG.E.64 R20, desc[UR38][R14.64+0x50] ;  /* 0x000050260e147981 */ /* 0x000ef2000c1e1b00 */
[----:B------:R-:W-:-:S02]  /*5130*/  FSEL R38, R38, R16, P1 ;  /* 0x0000001026267208 */ /* 0x000fc40000800000 */
[----:B------:R-:W-:Y:S01]  /*5140*/  FSEL R39, R39, R17, P1 ;  /* 0x0000001127277208 */ /* 0x000fe20000800000 */
[C---:B------:R-:W-:Y:S01]  /*5150*/  DSETP.GT.AND P1, PT, R40.reuse, RZ, PT ;  /* 0x000000ff2800722a */ /* 0x040fe20003f24000 */
[----:B------:R-:W3:Y:S04]  /*5160*/  LDG.E.64 R16, desc[UR38][R14.64+0x58] ;  /* 0x000058260e107981 */ /* 0x000ee8000c1e1b00 */
[----:B------:R-:W-:-:S10]  /*5170*/  DADD R40, R40, R38 ;  /* 0x0000000028287229 */ /* 0x000fd40000000026 */
[----:B------:R-:W-:Y:S02]  /*5180*/  FSEL R40, R40, R38, P1 ;  /* 0x0000002628287208 */ /* 0x000fe40000800000 */
[----:B------:R-:W-:Y:S01]  /*5190*/  FSEL R41, R41, R39, P1 ;  /* 0x0000002729297208 */ /* 0x000fe20000800000 */
[----:B----4-:R-:W-:-:S05]  /*51a0*/  DSETP.GT.AND P1, PT, R36, RZ, PT ;  /* 0x000000ff2400722a */ /* 0x010fca0003f24000 */
[----:B------:R-:W-:Y:S01]  /*51b0*/  DADD R38, R36, R40 ;  /* 0x0000000024267229 */ /* 0x000fe20000000028 */
[----:B------:R-:W4:Y:S09]  /*51c0*/  LDG.E.64 R36, desc[UR38][R14.64+0x60] ;  /* 0x000060260e247981 */ /* 0x000f32000c1e1b00 */
[----:B------:R-:W-:-:S02]  /*51d0*/  FSEL R40, R38, R40, P1 ;  /* 0x0000002826287208 */ /* 0x000fc40000800000 */
[----:B------:R-:W-:Y:S01]  /*51e0*/  FSEL R41, R39, R41, P1 ;  /* 0x0000002927297208 */ /* 0x000fe20000800000 */
[----:B------:R-:W-:-:S05]  /*51f0*/  DSETP.GT.AND P1, PT, R34, RZ, PT ;  /* 0x000000ff2200722a */ /* 0x000fca0003f24000 */
[----:B------:R-:W-:Y:S01]  /*5200*/  DADD R38, R34, R40 ;  /* 0x0000000022267229 */ /* 0x000fe20000000028 */
[----:B------:R-:W4:Y:S09]  /*5210*/  LDG.E.64 R34, desc[UR38][R14.64+0x68] ;  /* 0x000068260e227981 */ /* 0x000f32000c1e1b00 */
[----:B------:R-:W-:-:S02]  /*5220*/  FSEL R42, R38, R40, P1 ;  /* 0x00000028262a7208 */ /* 0x000fc40000800000 */
[----:B------:R-:W-:Y:S01]  /*5230*/  FSEL R43, R39, R41, P1 ;  /* 0x00000029272b7208 */ /* 0x000fe20000800000 */
[C---:B------:R-:W-:Y:S01]  /*5240*/  DSETP.GT.AND P1, PT, R32.reuse, RZ, PT ;  /* 0x000000ff2000722a */ /* 0x040fe20003f24000 */
[----:B------:R-:W4:Y:S04]  /*5250*/  LDG.E.64 R38, desc[UR38][R14.64+0x78] ;  /* 0x000078260e267981 */ /* 0x000f28000c1e1b00 */
[----:B------:R-:W-:Y:S01]  /*5260*/  DADD R40, R32, R42 ;  /* 0x0000000020287229 */ /* 0x000fe2000000002a */
[----:B------:R-:W4:Y:S09]  /*5270*/  LDG.E.64 R32, desc[UR38][R14.64+0x70] ;  /* 0x000070260e207981 */ /* 0x000f32000c1e1b00 */
[----:B------:R-:W-:-:S02]  /*5280*/  FSEL R42, R40, R42, P1 ;  /* 0x0000002a282a7208 */ /* 0x000fc40000800000 */
[----:B------:R-:W-:Y:S01]  /*5290*/  FSEL R43, R41, R43, P1 ;  /* 0x0000002b292b7208 */ /* 0x000fe20000800000 */
[----:B------:R-:W-:-:S05]  /*52a0*/  DSETP.GT.AND P1, PT, R4, RZ, PT ;  /* 0x000000ff0400722a */ /* 0x000fca0003f24000 */
[----:B------:R-:W-:-:S10]  /*52b0*/  DADD R40, R4, R42 ;  /* 0x0000000004287229 */ /* 0x000fd4000000002a */
[----:B------:R-:W-:Y:S02]  /*52c0*/  FSEL R40, R40, R42, P1 ;  /* 0x0000002a28287208 */ /* 0x000fe40000800000 */
[----:B------:R-:W-:Y:S01]  /*52d0*/  FSEL R41, R41, R43, P1 ;  /* 0x0000002b29297208 */ /* 0x000fe20000800000 */
[----:B--2---:R-:W-:-:S05]  /*52e0*/  DSETP.GT.AND P1, PT, R12, RZ, PT ;  /* 0x000000ff0c00722a */ /* 0x004fca0003f24000 */
[----:B------:R-:W-:-:S10]  /*52f0*/  DADD R4, R12, R40 ;  /* 0x000000000c047229 */ /* 0x000fd40000000028 */
[----:B------:R-:W-:Y:S02]  /*5300*/  FSEL R12, R4, R40, P1 ;  /* 0x00000028040c7208 */ /* 0x000fe40000800000 */
[----:B------:R-:W-:Y:S01]  /*5310*/  FSEL R13, R5, R41, P1 ;  /* 0x00000029050d7208 */ /* 0x000fe20000800000 */
[----:B---3--:R-:W-:-:S05]  /*5320*/  DSETP.GT.AND P1, PT, R10, RZ, PT ;  /* 0x000000ff0a00722a */ /* 0x008fca0003f24000 */
[----:B------:R-:W-:-:S10]  /*5330*/  DADD R4, R10, R12 ;  /* 0x000000000a047229 */ /* 0x000fd4000000000c */
[----:B------:R-:W-:Y:S02]  /*5340*/  FSEL R10, R4, R12, P1 ;  /* 0x0000000c040a7208 */ /* 0x000fe40000800000 */
[----:B------:R-:W-:Y:S01]  /*5350*/  FSEL R11, R5, R13, P1 ;  /* 0x0000000d050b7208 */ /* 0x000fe20000800000 */
[----:B------:R-:W-:-:S05]  /*5360*/  DSETP.GT.AND P1, PT, R8, RZ, PT ;  /* 0x000000ff0800722a */ /* 0x000fca0003f24000 */
[----:B------:R-:W-:-:S10]  /*5370*/  DADD R4, R8, R10 ;  /* 0x0000000008047229 */ /* 0x000fd4000000000a */
[----:B------:R-:W-:Y:S02]  /*5380*/  FSEL R8, R4, R10, P1 ;  /* 0x0000000a04087208 */ /* 0x000fe40000800000 */
[----:B------:R-:W-:Y:S01]  /*5390*/  FSEL R9, R5, R11, P1 ;  /* 0x0000000b05097208 */ /* 0x000fe20000800000 */
[----:B------:R-:W-:-:S05]  /*53a0*/  DSETP.GT.AND P1, PT, R6, RZ, PT ;  /* 0x000000ff0600722a */ /* 0x000fca0003f24000 */
[----:B------:R-:W-:-:S10]  /*53b0*/  DADD R4, R6, R8 ;  /* 0x0000000006047229 */ /* 0x000fd40000000008 */
[----:B------:R-:W-:Y:S02]  /*53c0*/  FSEL R6, R4, R8, P1 ;  /* 0x0000000804067208 */ /* 0x000fe40000800000 */
[----:B------:R-:W-:Y:S01]  /*53d0*/  FSEL R7, R5, R9, P1 ;  /* 0x0000000905077208 */ /* 0x000fe20000800000 */
[----:B------:R-:W-:Y:S01]  /*53e0*/  VIADD R0, R0, 0x10 ;  /* 0x0000001000007836 */ /* 0x000fe20000000000 */
[----:B------:R-:W-:-:S04]  /*53f0*/  LOP3.LUT R9, R3, 0x7ffffff0, RZ, 0xc0, !PT ;  /* 0x7ffffff003097812 */ /* 0x000fc800078ec0ff */
[----:B------:R-:W-:Y:S01]  /*5400*/  ISETP.NE.AND P2, PT, R0, R9, PT ;  /* 0x000000090000720c */ /* 0x000fe20003f45270 */
[C---:B------:R-:W-:Y:S02]  /*5410*/  DADD R4, R20.reuse, R6 ;  /* 0x0000000014047229 */ /* 0x040fe40000000006 */
[----:B------:R-:W-:-:S08]  /*5420*/  DSETP.GT.AND P1, PT, R20, RZ, PT ;  /* 0x000000ff1400722a */ /* 0x000fd00003f24000 */
[----:B------:R-:W-:Y:S02]  /*5430*/  FSEL R6, R4, R6, P1 ;  /* 0x0000000604067208 */ /* 0x000fe40000800000 */
[----:B------:R-:W-:Y:S01]  /*5440*/  FSEL R7, R5, R7, P1 ;  /* 0x0000000705077208 */ /* 0x000fe20000800000 */
[----:B------:R-:W-:-:S05]  /*5450*/  DSETP.GT.AND P1, PT, R16, RZ, PT ;  /* 0x000000ff1000722a */ /* 0x000fca0003f24000 */
[----:B------:R-:W-:-:S10]  /*5460*/  DADD R4, R16, R6 ;  /* 0x0000000010047229 */ /* 0x000fd40000000006 */
[----:B------:R-:W-:Y:S02]  /*5470*/  FSEL R6, R4, R6, P1 ;  /* 0x0000000604067208 */ /* 0x000fe40000800000 */
[----:B------:R-:W-:-:S06]  /*5480*/  FSEL R7, R5, R7, P1 ;  /* 0x0000000705077208 */ /* 0x000fcc0000800000 */
[C---:B----4-:R-:W-:Y:S02]  /*5490*/  DADD R4, R36.reuse, R6 ;  /* 0x0000000024047229 */ /* 0x050fe40000000006 */
[----:B------:R-:W-:-:S08]  /*54a0*/  DSETP.GT.AND P1, PT, R36, RZ, PT ;  /* 0x000000ff2400722a */ /* 0x000fd00003f24000 */
[----:B------:R-:W-:Y:S02]  /*54b0*/  FSEL R6, R4, R6, P1 ;  /* 0x0000000604067208 */ /* 0x000fe40000800000 */
[----:B------:R-:W-:-:S06]  /*54c0*/  FSEL R7, R5, R7, P1 ;  /* 0x0000000705077208 */ /* 0x000fcc0000800000 */
[C---:B------:R-:W-:Y:S02]  /*54d0*/  DADD R4, R34.reuse, R6 ;  /* 0x0000000022047229 */ /* 0x040fe40000000006 */
[----:B------:R-:W-:-:S08]  /*54e0*/  DSETP.GT.AND P1, PT, R34, RZ, PT ;  /* 0x000000ff2200722a */ /* 0x000fd00003f24000 */
[----:B------:R-:W-:Y:S02]  /*54f0*/  FSEL R6, R4, R6, P1 ;  /* 0x0000000604067208 */ /* 0x000fe40000800000 */
[----:B------:R-:W-:-:S06]  /*5500*/  FSEL R7, R5, R7, P1 ;  /* 0x0000000705077208 */ /* 0x000fcc0000800000 */
[C---:B------:R-:W-:Y:S02]  /*5510*/  DADD R4, R32.reuse, R6 ;  /* 0x0000000020047229 */ /* 0x040fe40000000006 */
[----:B------:R-:W-:-:S08]  /*5520*/  DSETP.GT.AND P1, PT, R32, RZ, PT ;  /* 0x000000ff2000722a */ /* 0x000fd00003f24000 */
[----:B------:R-:W-:Y:S02]  /*5530*/  FSEL R6, R4, R6, P1 ;  /* 0x0000000604067208 */ /* 0x000fe40000800000 */
[----:B------:R-:W-:Y:S01]  /*5540*/  FSEL R7, R5, R7, P1 ;  /* 0x0000000705077208 */ /* 0x000fe20000800000 */
[----:B------:R-:W-:-:S05]  /*5550*/  DSETP.GT.AND P1, PT, R38, RZ, PT ;  /* 0x000000ff2600722a */ /* 0x000fca0003f24000 */
[----:B------:R-:W-:-:S10]  /*5560*/  DADD R4, R38, R6 ;  /* 0x0000000026047229 */ /* 0x000fd40000000006 */
[----:B------:R-:W-:Y:S02]  /*5570*/  FSEL R16, R4, R6, P1 ;  /* 0x0000000604107208 */ /* 0x000fe40000800000 */
[----:B------:R-:W-:Y:S01]  /*5580*/  FSEL R17, R5, R7, P1 ;  /* 0x0000000705117208 */ /* 0x000fe20000800000 */
[----:B------:R-:W-:Y:S06]  /*5590*/  @P2 BRA `(.L_x_91) ;  /* 0xfffffff800a82947 */ /* 0x000fec000383ffff */
[----:B------:R-:W-:-:S07]  /*55a0*/  MOV R0, R9 ;  /* 0x0000000900007202 */ /* 0x000fce0000000f00 */
.L_x_90:
[----:B------:R-:W-:-:S09]  /*55b0*/  UISETP.NE.AND UP0, UPT, UR47, URZ, UPT ;  /* 0x000000ff2f00728c */ /* 0x000fd2000bf05270 */
[----:B------:R-:W-:Y:S05]  /*55c0*/  BRA.U !UP0, `(.L_x_89) ;  /* 0x0000000508947547 */ /* 0x000fea000b800000 */
[----:B------:R-:W-:Y:S02]  /*55d0*/  UIADD3 UR4, UPT, UPT, UR47, -0x1, URZ ;  /* 0xffffffff2f047890 */ /* 0x000fe4000fffe0ff */
[----:B------:R-:W-:Y:S02]  /*55e0*/  UISETP.NE.AND UP1, UPT, UR48, URZ, UPT ;  /* 0x000000ff3000728c */ /* 0x000fe4000bf25270 */
[----:B------:R-:W-:-:S09]  /*55f0*/  UISETP.GE.U32.AND UP0, UPT, UR4, 0x7, UPT ;  /* 0x000000070400788c */ /* 0x000fd2000bf06070 */
[----:B------:R-:W-:Y:S05]  /*5600*/  BRA.U !UP0, `(.L_x_92) ;  /* 0x0000000108ac7547 */ /* 0x000fea000b800000 */
[----:B0-23--:R-:W0:Y:S02]  /*5610*/  LDC.64 R12, c[0x0][0x3a0] ;  /* 0x0000e800ff0c7b82 */ /* 0x00de240000000a00 */
[----:B0-----:R-:W-:-:S05]  /*5620*/  IMAD.WIDE.U32 R12, R0, 0x8, R12 ;  /* 0x00000008000c7825 */ /* 0x001fca00078e000c */
[----:B------:R-:W2:Y:S04]  /*5630*/  LDG.E.64 R14, desc[UR38][R12.64] ;  /* 0x000000260c0e7981 */ /* 0x000ea8000c1e1b00 */
[----:B------:R-:W3:Y:S04]  /*5640*/  LDG.E.64 R32, desc[UR38][R12.64+0x8] ;  /* 0x000008260c207981 */ /* 0x000ee8000c1e1b00 */
[----:B------:R-:W3:Y:S04]  /*5650*/  LDG.E.64 R34, desc[UR38][R12.64+0x10] ;  /* 0x000010260c227981 */ /* 0x000ee8000c1e1b00 */
[----:B----4-:R-:W4:Y:S04]  /*5660*/  LDG.E.64 R36, desc[UR38][R12.64+0x18] ;  /* 0x000018260c247981 */ /* 0x010f28000c1e1b00 */
[----:B-----5:R-:W4:Y:S04]  /*5670*/  LDG.E.64 R10, desc[UR38][R12.64+0x20] ;  /* 0x000020260c0a7981 */ /* 0x020f28000c1e1b00 */
[----:B------:R-:W4:Y:S04]  /*5680*/  LDG.E.64 R8, desc[UR38][R12.64+0x28] ;  /* 0x000028260c087981 */ /* 0x000f28000c1e1b00 */
[----:B------:R-:W4:Y:S04]  /*5690*/  LDG.E.64 R6, desc[UR38][R12.64+0x30] ;  /* 0x000030260c067981 */ /* 0x000f28000c1e1b00 */
[----:B------:R0:W4:Y:S01]  /*56a0*/  LDG.E.64 R4, desc[UR38][R12.64+0x38] ;  /* 0x000038260c047981 */ /* 0x000122000c1e1b00 */
[----:B------:R-:W-:Y:S01]  /*56b0*/  VIADD R0, R0, 0x8 ;  /* 0x0000000800007836 */ /* 0x000fe20000000000 */
[----:B--2---:R-:W-:-:S02]  /*56c0*/  DADD R20, R16, R14 ;  /* 0x0000000010147229 */ /* 0x004fc4000000000e */
[----:B------:R-:W-:-:S08]  /*56d0*/  DSETP.GT.AND P1, PT, R14, RZ, PT ;  /* 0x000000ff0e00722a */ /* 0x000fd00003f24000 */
        /* <DEDUP_REMOVED lines=10> */
[----:B----4-:R-:W-:-:S05]  /*5780*/  DSETP.GT.AND P1, PT, R36, RZ, PT ;  /* 0x000000ff2400722a */ /* 0x010fca0003f24000 */
[----:B0-----:R-:W-:-:S10]  /*5790*/  DADD R12, R36, R14 ;  /* 0x00000000240c7229 */ /* 0x001fd4000000000e */
        /* <DEDUP_REMOVED lines=17> */
[----:B------:R-:W-:-:S07]  /*58b0*/  FSEL R17, R7, R9, P1 ;  /* 0x0000000907117208 */ /* 0x000fce0000800000 */
.L_x_92:
[----:B------:R-:W-:Y:S05]  /*58c0*/  BRA.U !UP1, `(.L_x_89) ;  /* 0x0000000109d47547 */ /* 0x000fea000b800000 */
[----:B------:R-:W-:Y:S02]  /*58d0*/  UIADD3 UR4, UPT, UPT, UR48, -0x1, URZ ;  /* 0xffffffff30047890 */ /* 0x000fe4000fffe0ff */
[----:B------:R-:W-:Y:S02]  /*58e0*/  UISETP.NE.AND UP1, UPT, UR49, URZ, UPT ;  /* 0x000000ff3100728c */ /* 0x000fe4000bf25270 */
[----:B------:R-:W-:-:S09]  /*58f0*/  UISETP.GE.U32.AND UP0, UPT, UR4, 0x3, UPT ;  /* 0x000000030400788c */ /* 0x000fd2000bf06070 */
[----:B------:R-:W-:Y:S05]  /*5900*/  BRA.U !UP0, `(.L_x_93) ;  /* 0x00000001085c7547 */ /* 0x000fea000b800000 */
[----:B0-----:R-:W0:Y:S02]  /*5910*/  LDC.64 R4, c[0x0][0x3a0] ;  /* 0x0000e800ff047b82 */ /* 0x001e240000000a00 */
[----:B0-----:R-:W-:-:S05]  /*5920*/  IMAD.WIDE.U32 R4, R0, 0x8, R4 ;  /* 0x0000000800047825 */ /* 0x001fca00078e0004 */
[----:B---34-:R-:W3:Y:S04]  /*5930*/  LDG.E.64 R6, desc[UR38][R4.64] ;  /* 0x0000002604067981 */ /* 0x018ee8000c1e1b00 */
[----:B-----5:R-:W4:Y:S04]  /*5940*/  LDG.E.64 R10, desc[UR38][R4.64+0x8] ;  /* 0x00000826040a7981 */ /* 0x020f28000c1e1b00 */
[----:B--2---:R-:W2:Y:S04]  /*5950*/  LDG.E.64 R12, desc[UR38][R4.64+0x10] ;  /* 0x00001026040c7981 */ /* 0x004ea8000c1e1b00 */
[----:B------:R0:W2:Y:S01]  /*5960*/  LDG.E.64 R14, desc[UR38][R4.64+0x18] ;  /* 0x00001826040e7981 */ /* 0x0000a2000c1e1b00 */
[----:B------:R-:W-:Y:S01]  /*5970*/  VIADD R0, R0, 0x4 ;  /* 0x0000000400007836 */ /* 0x000fe20000000000 */
[----:B---3--:R-:W-:-:S02]  /*5980*/  DADD R8, R16, R6 ;  /* 0x0000000010087229 */ /* 0x008fc40000000006 */
[----:B------:R-:W-:-:S08]  /*5990*/  DSETP.GT.AND P1, PT, R6, RZ, PT ;  /* 0x000000ff0600722a */ /* 0x000fd00003f24000 */
[----:B------:R-:W-:Y:S02]  /*59a0*/  FSEL R6, R8, R16, P1 ;  /* 0x0000001008067208 */ /* 0x000fe40000800000 */
[----:B------:R-:W-:Y:S01]  /*59b0*/  FSEL R7, R9, R17, P1 ;  /* 0x0000001109077208 */ /* 0x000fe20000800000 */
[----:B----4-:R-:W-:-:S05]  /*59c0*/  DSETP.GT.AND P1, PT, R10, RZ, PT ;  /* 0x000000ff0a00722a */ /* 0x010fca0003f24000 */
[----:B------:R-:W-:-:S10]  /*59d0*/  DADD R8, R10, R6 ;  /* 0x000000000a087229 */ /* 0x000fd40000000006 */
[----:B------:R-:W-:Y:S02]  /*59e0*/  FSEL R6, R8, R6, P1 ;  /* 0x0000000608067208 */ /* 0x000fe40000800000 */
[----:B------:R-:W-:Y:S01]  /*59f0*/  FSEL R7, R9, R7, P1 ;  /* 0x0000000709077208 */ /* 0x000fe20000800000 */
[----:B--2---:R-:W-:-:S05]  /*5a00*/  DSETP.GT.AND P1, PT, R12, RZ, PT ;  /* 0x000000ff0c00722a */ /* 0x004fca0003f24000 */
[----:B------:R-:W-:-:S10]  /*5a10*/  DADD R8, R12, R6 ;  /* 0x000000000c087229 */ /* 0x000fd40000000006 */
[----:B0-----:R-:W-:Y:S02]  /*5a20*/  FSEL R4, R8, R6, P1 ;  /* 0x0000000608047208 */ /* 0x001fe40000800000 */
[----:B------:R-:W-:Y:S01]  /*5a30*/  FSEL R5, R9, R7, P1 ;  /* 0x0000000709057208 */ /* 0x000fe20000800000 */
[----:B------:R-:W-:-:S05]  /*5a40*/  DSETP.GT.AND P1, PT, R14, RZ, PT ;  /* 0x000000ff0e00722a */ /* 0x000fca0003f24000 */
[----:B------:R-:W-:-:S10]  /*5a50*/  DADD R6, R14, R4 ;  /* 0x000000000e067229 */ /* 0x000fd40000000004 */
[----:B------:R-:W-:Y:S02]  /*5a60*/  FSEL R16, R6, R4, P1 ;  /* 0x0000000406107208 */ /* 0x000fe40000800000 */
[----:B------:R-:W-:-:S07]  /*5a70*/  FSEL R17, R7, R5, P1 ;  /* 0x0000000507117208 */ /* 0x000fce0000800000 */
.L_x_93:
[----:B------:R-:W-:Y:S05]  /*5a80*/  BRA.U !UP1, `(.L_x_89) ;  /* 0x0000000109647547 */ /* 0x000fea000b800000 */
[----:B0----5:R-:W0:Y:S02]  /*5a90*/  LDC.64 R10, c[0x0][0x3a0] ;  /* 0x0000e800ff0a7b82 */ /* 0x021e240000000a00 */
[----:B0-----:R-:W-:-:S05]  /*5aa0*/  IMAD.WIDE.U32 R10, R0, 0x8, R10 ;  /* 0x00000008000a7825 */ /* 0x001fca00078e000a */
[----:B------:R-:W3:Y:S01]  /*5ab0*/  LDG.E.64 R4, desc[UR38][R10.64] ;  /* 0x000000260a047981 */ /* 0x000ee2000c1e1b00 */
[----:B------:R-:W-:Y:S01]  /*5ac0*/  UISETP.NE.AND UP0, UPT, UR49, 0x1, UPT ;  /* 0x000000013100788c */ /* 0x000fe2000bf05270 */
[----:B---34-:R-:W-:Y:S02]  /*5ad0*/  DADD R6, R16, R4 ;  /* 0x0000000010067229 */ /* 0x018fe40000000004 */
[----:B------:R-:W-:-:S08]  /*5ae0*/  DSETP.GT.AND P1, PT, R4, RZ, PT ;  /* 0x000000ff0400722a */ /* 0x000fd00003f24000 */
[----:B------:R-:W-:Y:S02]  /*5af0*/  FSEL R16, R6, R16, P1 ;  /* 0x0000001006107208 */ /* 0x000fe40000800000 */
[----:B------:R-:W-:Y:S01]  /*5b00*/  FSEL R17, R7, R17, P1 ;  /* 0x0000001107117208 */ /* 0x000fe20000800000 */
[----:B------:R-:W-:Y:S06]  /*5b10*/  BRA.U !UP0, `(.L_x_89) ;  /* 0x0000000108407547 */ /* 0x000fec000b800000 */
[----:B------:R-:W-:Y:S01]  /*5b20*/  UISETP.NE.AND UP0, UPT, UR49, 0x2, UPT ;  /* 0x000000023100788c */ /* 0x000fe2000bf05270 */
[----:B------:R-:W3:Y:S05]  /*5b30*/  LDG.E.64 R4, desc[UR38][R10.64+0x8] ;  /* 0x000008260a047981 */ /* 0x000eea000c1e1b00 */
[----:B------:R-:W-:-:S13]  /*5b40*/  PLOP3.LUT P2, PT, PT, PT, UP0, 0x80, 0x8 ;  /* 0x000000000008781c */ /* 0x000fda0003f4f008 */
[----:B--2---:R-:W2:Y:S01]  /*5b50*/  @P2 LDG.E.64 R8, desc[UR38][R10.64+0x10] ;  /* 0x000010260a082981 */ /* 0x004ea2000c1e1b00 */
[----:B---3--:R-:W-:Y:S02]  /*5b60*/  DADD R6, R16, R4 ;  /* 0x0000000010067229 */ /* 0x008fe40000000004 */
[----:B------:R-:W-:-:S08]  /*5b70*/  DSETP.GT.AND P1, PT, R4, RZ, PT ;  /* 0x000000ff0400722a */ /* 0x000fd00003f24000 */
[----:B------:R-:W-:Y:S02]  /*5b80*/  FSEL R16, R6, R16, P1 ;  /* 0x0000001006107208 */ /* 0x000fe40000800000 */
[----:B------:R-:W-:-:S06]  /*5b90*/  FSEL R17, R7, R17, P1 ;  /* 0x0000001107117208 */ /* 0x000fcc0000800000 */
[----:B--2---:R-:W-:Y:S02]  /*5ba0*/  @P2 DADD R4, R16, R8 ;  /* 0x0000000010042229 */ /* 0x004fe40000000008 */
[----:B------:R-:W-:-:S08]  /*5bb0*/  @P2 DSETP.GT.AND P1, PT, R8, RZ, PT ;  /* 0x000000ff0800222a */ /* 0x000fd00003f24000 */
[----:B------:R-:W-:Y:S02]  /*5bc0*/  @P2 FSEL R0, R4, R16, P1 ;  /* 0x0000001004002208 */ /* 0x000fe40000800000 */
[----:B------:R-:W-:Y:S02]  /*5bd0*/  @P2 FSEL R4, R5, R17, P1 ;  /* 0x0000001105042208 */ /* 0x000fe40000800000 */
[----:B------:R-:W-:Y:S02]  /*5be0*/  @P2 R2UR UR4, R0 ;  /* 0x00000000000422ca */ /* 0x000fe400000e0000 */
[----:B------:R-:W-:-:S11]  /*5bf0*/  @P2 R2UR UR5, R4 ;  /* 0x00000000040522ca */ /* 0x000fd600000e0000 */
[----:B------:R-:W-:Y:S02]  /*5c00*/  @P2 IMAD.U32 R16, RZ, RZ, UR4 ;  /* 0x00000004ff102e24 */ /* 0x000fe4000f8e00ff */
[----:B------:R-:W-:-:S07]  /*5c10*/  @P2 MOV R17, UR5 ;  /* 0x0000000500112c02 */ /* 0x000fce0008000f00 */
.L_x_89:
[----:B------:R-:W-:Y:S01]  /*5c20*/  DSETP.LE.OR P0, PT, R16, RZ, !P0 ;  /* 0x000000ff1000722a */ /* 0x000fe20004703400 */
[----:B------:R-:W-:-:S13]  /*5c30*/  CS2R R32, SRZ ;  /* 0x0000000000207805 */ /* 0x000fda000001ff00 */
[----:B------:R-:W-:Y:S05]  /*5c40*/  @P0 BRA `(.L_x_94) ;  /* 0x0000001400780947 */ /* 0x000fea0003800000 */
[----:B------:R-:W-:Y:S01]  /*5c50*/  UISETP.NE.AND UP0, UPT, UR46, URZ, UPT ;  /* 0x000000ff2e00728c */ /* 0x000fe2000bf05270 */
[----:B------:R-:W-:Y:S02]  /*5c60*/  CS2R R32, SRZ ;  /* 0x0000000000207805 */ /* 0x000fe4000001ff00 */
[----:B0--34-:R-:W-:-:S06]  /*5c70*/  CS2R R6, SRZ ;  /* 0x0000000000067805 */ /* 0x019fcc000001ff00 */
[----:B------:R-:W-:Y:S05]  /*5c80*/  BRA.U !UP0, `(.L_x_95) ;  /* 0x0000000d08987547 */ /* 0x000fea000b800000 */
[----:B--2---:R-:W-:Y:S01]  /*5c90*/  IMAD.MOV.U32 R9, RZ, RZ, RZ ;  /* 0x000000ffff097224 */ /* 0x004fe200078e00ff */
[----:B------:R-:W-:-:S07]  /*5ca0*/  CS2R R32, SRZ ;  /* 0x0000000000207805 */ /* 0x000fce000001ff00 */
.L_x_105:
[----:B------:R-:W0:Y:S02]  /*5cb0*/  LDC.64 R36, c[0x0][0x3a0] ;  /* 0x0000e800ff247b82 */ /* 0x000e240000000a00 */
[----:B0-----:R-:W-:-:S05]  /*5cc0*/  IMAD.WIDE.U32 R36, R9, 0x8, R36 ;  /* 0x0000000809247825 */ /* 0x001fca00078e0024 */
[----:B------:R-:W2:Y:S01]  /*5cd0*/  LDG.E.64 R14, desc[UR38][R36.64] ;  /* 0x00000026240e7981 */ /* 0x000ea2000c1e1b00 */
[----:B------:R-:W-:-:S05]  /*5ce0*/  VIADD R9, R9, 0x2 ;  /* 0x0000000209097836 */ /* 0x000fca0000000000 */
[----:B------:R-:W-:Y:S01]  /*5cf0*/  ISETP.NE.AND P4, PT, R9, UR43, PT ;  /* 0x0000002b09007c0c */ /* 0x000fe2000bf85270 */
[----:B--2---:R-:W-:-:S14]  /*5d00*/  DSETP.GT.AND P0, PT, R14, RZ, PT ;  /* 0x000000ff0e00722a */ /* 0x004fdc0003f04000 */
[----:B------:R-:W-:Y:S05]  /*5d10*/  @!P0 BRA `(.L_x_96) ;  /* 0x0000000400ac8947 */ /* 0x000fea0003800000 */
[----:B------:R-:W0:Y:S01]  /*5d20*/  MUFU.RCP64H R5, R17 ;  /* 0x0000001100057308 */ /* 0x000e220000001800 */
[----:B------:R-:W-:Y:S01]  /*5d30*/  IMAD.MOV.U32 R4, RZ, RZ, 0x1 ;  /* 0x00000001ff047424 */ /* 0x000fe200078e00ff */
[----:B------:R-:W-:-:S05]  /*5d40*/  FSETP.GEU.AND P1, PT, |R15|, 6.5827683646048100446e-37, PT ;  /* 0x036000000f00780b */ /* 0x000fca0003f2e200 */
[----:B0-----:R-:W-:-:S08]  /*5d50*/  DFMA R6, R4, -R16, 1 ;  /* 0x3ff000000406742b */ /* 0x001fd00000000810 */
[----:B------:R-:W-:-:S08]  /*5d60*/  DFMA R6, R6, R6, R6 ;  /* 0x000000060606722b */ /* 0x000fd00000000006 */
[----:B------:R-:W-:-:S08]  /*5d70*/  DFMA R6, R4, R6, R4 ;  /* 0x000000060406722b */ /* 0x000fd00000000004 */
[----:B------:R-:W-:-:S08]  /*5d80*/  DFMA R4, R6, -R16, 1 ;  /* 0x3ff000000604742b */ /* 0x000fd00000000810 */
[----:B------:R-:W-:-:S08]  /*5d90*/  DFMA R4, R6, R4, R6 ;  /* 0x000000040604722b */ /* 0x000fd00000000006 */
[----:B------:R-:W-:-:S08]  /*5da0*/  DMUL R6, R14, R4 ;  /* 0x000000040e067228 */ /* 0x000fd00000000000 */
[----:B-----5:R-:W-:-:S08]  /*5db0*/  DFMA R10, R6, -R16, R14 ;  /* 0x80000010060a722b */ /* 0x020fd0000000000e */
[----:B------:R-:W-:-:S10]  /*5dc0*/  DFMA R4, R4, R10, R6 ;  /* 0x0000000a0404722b */ /* 0x000fd40000000006 */
[----:B------:R-:W-:-:S05]  /*5dd0*/  FFMA R0, RZ, R17, R5 ;  /* 0x00000011ff007223 */ /* 0x000fca0000000005 */
[----:B------:R-:W-:-:S13]  /*5de0*/  FSETP.GT.AND P0, PT, |R0|, 1.469367938527859385e-39, PT ;  /* 0x001000000000780b */ /* 0x000fda0003f04200 */
[----:B------:R-:W-:Y:S05]  /*5df0*/  @P0 BRA P1, `(.L_x_97) ;  /* 0x0000000000180947 */ /* 0x000fea0000800000 */
[----:B------:R-:W-:Y:S01]  /*5e00*/  MOV R12, R16 ;  /* 0x00000010000c7202 */ /* 0x000fe20000000f00 */
[----:B------:R-:W-:Y:S01]  /*5e10*/  IMAD.MOV.U32 R13, RZ, RZ, R17 ;  /* 0x000000ffff0d7224 */ /* 0x000fe200078e0011 */
[----:B------:R-:W-:-:S07]  /*5e20*/  MOV R0, 0x5e40 ;  /* 0x00005e4000007802 */ /* 0x000fce0000000f00 */
[----:B------:R-:W-:Y:S05]  /*5e30*/  CALL.REL.NOINC `($__internal_0_$__cuda_sm20_div_rn_f64_full) ;  /* 0x0000001400f87944 */ /* 0x000fea0003c00000 */
[----:B------:R-:W-:Y:S02]  /*5e40*/  IMAD.MOV.U32 R4, RZ, RZ, R44 ;  /* 0x000000ffff047224 */ /* 0x000fe400078e002c */
[----:B------:R-:W-:-:S07]  /*5e50*/  IMAD.MOV.U32 R5, RZ, RZ, R45 ;  /* 0x000000ffff057224 */ /* 0x000fce00078e002d */
.L_x_97:
[----:B------:R-:W-:Y:S01]  /*5e60*/  ISETP.GT.AND P0, PT, R5, 0xfffff, PT ;  /* 0x000fffff0500780c */ /* 0x000fe20003f04270 */
[--C-:B------:R-:W-:Y:S01]  /*5e70*/  IMAD.MOV.U32 R7, RZ, RZ, R5.reuse ;  /* 0x000000ffff077224 */ /* 0x100fe200078e0005 */
[----:B------:R-:W-:Y:S01]  /*5e80*/  MOV R6, R4 ;  /* 0x0000000400067202 */ /* 0x000fe20000000f00 */
[----:B------:R-:W-:Y:S01]  /*5e90*/  IMAD.MOV.U32 R3, RZ, RZ, R5 ;  /* 0x000000ffff037224 */ /* 0x000fe200078e0005 */
[----:B------:R-:W-:Y:S01]  /*5ea0*/  BSSY.RECONVERGENT B1, `(.L_x_98) ;  /* 0x0000051000017945 */ /* 0x000fe20003800200 */
[----:B------:R-:W-:-:S08]  /*5eb0*/  IMAD.MOV.U32 R8, RZ, RZ, R4 ;  /* 0x000000ffff087224 */ /* 0x000fd000078e0004 */
[----:B------:R-:W-:-:S10]  /*5ec0*/  @!P0 DMUL R6, R4, 1.80143985094819840000e+16 ;  /* 0x4350000004068828 */ /* 0x000fd40000000000 */
[----:B------:R-:W-:Y:S01]  /*5ed0*/  @!P0 IMAD.MOV.U32 R3, RZ, RZ, R7 ;  /* 0x000000ffff038224 */ /* 0x000fe200078e0007 */
[----:B------:R-:W-:-:S04]  /*5ee0*/  @!P0 MOV R8, R6 ;  /* 0x0000000600088202 */ /* 0x000fc80000000f00 */
[----:B------:R-:W-:-:S04]  /*5ef0*/  IADD3 R0, PT, PT, R3, -0x1, RZ ;  /* 0xffffffff03007810 */ /* 0x000fc80007ffe0ff */
[----:B------:R-:W-:Y:S01]  /*5f00*/  ISETP.GT.U32.AND P1, PT, R0, 0x7feffffe, PT ;  /* 0x7feffffe0000780c */ /* 0x000fe20003f24070 */
[----:B------:R-:W-:Y:S02]  /*5f10*/  IMAD.MOV.U32 R0, RZ, RZ, -0x3ff ;  /* 0xfffffc01ff007424 */ /* 0x000fe400078e00ff */
[----:B------:R-:W-:-:S10]  /*5f20*/  @!P0 IMAD.MOV.U32 R0, RZ, RZ, -0x435 ;  /* 0xfffffbcbff008424 */ /* 0x000fd400078e00ff */
[----:B------:R-:W-:Y:S05]  /*5f30*/  @P1 BRA `(.L_x_99) ;  /* 0x0000000400041947 */ /* 0x000fea0003800000 */
[----:B------:R-:W-:Y:S01]  /*5f40*/  LOP3.LUT R6, R3, 0xfffff, RZ, 0xc0, !PT ;  /* 0x000fffff03067812 */ /* 0x000fe200078ec0ff */
[----:B------:R-:W-:Y:S01]  /*5f50*/  IMAD.MOV.U32 R34, RZ, RZ, -0x748574fc ;  /* 0x8b7a8b04ff227424 */ /* 0x000fe200078e00ff */
[----:B------:R-:W-:Y:S01]  /*5f60*/  MOV R10, RZ ;  /* 0x000000ff000a7202 */ /* 0x000fe20000000f00 */
[----:B------:R-:W-:Y:S01]  /*5f70*/  IMAD.MOV.U32 R35, RZ, RZ, 0x3ed0ee25 ;  /* 0x3ed0ee25ff237424 */ /* 0x000fe200078e00ff */
[----:B------:R-:W-:Y:S01]  /*5f80*/  LOP3.LUT R7, R6, 0x3ff00000, RZ, 0xfc, !PT ;  /* 0x3ff0000006077812 */ /* 0x000fe200078efcff */
[----:B------:R-:W-:Y:S01]  /*5f90*/  IMAD.MOV.U32 R6, RZ, RZ, R8 ;  /* 0x000000ffff067224 */ /* 0x000fe200078e0008 */
[----:B------:R-:W-:Y:S01]  /*5fa0*/  UMOV UR4, 0x3ae80f1e ;  /* 0x3ae80f1e00047882 */ /* 0x000fe20000000000 */
[----:B------:R-:W-:Y:S01]  /*5fb0*/  UMOV UR5, 0x3eb1380b ;  /* 0x3eb1380b00057882 */ /* 0x000fe20000000000 */
[----:B------:R-:W-:Y:S01]  /*5fc0*/  ISETP.GE.U32.AND P0, PT, R7, 0x3ff6a09f, PT ;  /* 0x3ff6a09f0700780c */ /* 0x000fe20003f06070 */
[----:B------:R-:W-:Y:S01]  /*5fd0*/  UMOV UR6, 0x80000000 ;  /* 0x8000000000067882 */ /* 0x000fe20000000000 */
[----:B------:R-:W-:Y:S01]  /*5fe0*/  LEA.HI R0, R3, R0, RZ, 0xc ;  /* 0x0000000003007211 */ /* 0x000fe200078f60ff */
[----:B------:R-:W-:Y:S01]  /*5ff0*/  UMOV UR7, 0x43300000 ;  /* 0x4330000000077882 */ /* 0x000fe20000000000 */
[----:B------:R-:W-:-:S09]  /*6000*/  MOV R41, 0x43300000 ;  /* 0x4330000000297802 */ /* 0x000fd20000000f00 */
[----:B------:R-:W-:Y:S02]  /*6010*/  @P0 VIADD R11, R7, 0xfff00000 ;  /* 0xfff00000070b0836 */ /* 0x000fe40000000000 */
[----:B------:R-:W-:Y:S02]  /*6020*/  @P0 VIADD R0, R0, 0x1 ;  /* 0x0000000100000836 */ /* 0x000fe40000000000 */
[----:B------:R-:W-:-:S03]  /*6030*/  @P0 IMAD.MOV.U32 R7, RZ, RZ, R11 ;  /* 0x000000ffff070224 */ /* 0x000fc600078e000b */
[----:B------:R-:W-:-:S03]  /*6040*/  LOP3.LUT R40, R0, 0x80000000, RZ, 0x3c, !PT ;  /* 0x8000000000287812 */ /* 0x000fc600078e3cff */
[C---:B------:R-:W-:Y:S02]  /*6050*/  DADD R20, R6.reuse, 1 ;  /* 0x3ff0000006147429 */ /* 0x040fe40000000000 */
[----:B------:R-:W-:-:S04]  /*6060*/  DADD R6, R6, -1 ;  /* 0xbff0000006067429 */ /* 0x000fc80000000000 */
[----:B------:R-:W0:Y:S02]  /*6070*/  MUFU.RCP64H R11, R21 ;  /* 0x00000015000b7308 */ /* 0x000e240000001800 */
[----:B0-----:R-:W-:-:S08]  /*6080*/  DFMA R12, -R20, R10, 1 ;  /* 0x3ff00000140c742b */ /* 0x001fd0000000010a */
[----:B------:R-:W-:-:S08]  /*6090*/  DFMA R12, R12, R12, R12 ;  /* 0x0000000c0c0c722b */ /* 0x000fd0000000000c */
[----:B------:R-:W-:-:S08]  /*60a0*/  DFMA R10, R10, R12, R10 ;  /* 0x0000000c0a0a722b */ /* 0x000fd0000000000a */
[----:B------:R-:W-:-:S08]  /*60b0*/  DMUL R12, R6, R10 ;  /* 0x0000000a060c7228 */ /* 0x000fd00000000000 */
[----:B------:R-:W-:-:S08]  /*60c0*/  DFMA R12, R6, R10, R12 ;  /* 0x0000000a060c722b */ /* 0x000fd0000000000c */
[----:B------:R-:W-:Y:S02]  /*60d0*/  DMUL R14, R12, R12 ;  /* 0x0000000c0c0e7228 */ /* 0x000fe40000000000 */
[----:B------:R-:W-:-:S06]  /*60e0*/  DADD R38, R6, -R12 ;  /* 0x0000000006267229 */ /* 0x000fcc000000080c */
[----:B------:R-:W-:Y:S01]  /*60f0*/  DFMA R20, R14, UR4, R34 ;  /* 0x000000040e147c2b */ /* 0x000fe20008000022 */
[----:B------:R-:W-:Y:S01]  /*6100*/  UMOV UR4, 0x9f02676f ;  /* 0x9f02676f00047882 */ /* 0x000fe20000000000 */
[----:B------:R-:W-:Y:S01]  /*6110*/  UMOV UR5, 0x3ef3b266 ;  /* 0x3ef3b26600057882 */ /* 0x000fe20000000000 */
[----:B------:R-:W-:-:S05]  /*6120*/  DADD R38, R38, R38 ;  /* 0x0000000026267229 */ /* 0x000fca0000000026 */
[----:B------:R-:W-:Y:S01]  /*6130*/  DFMA R20, R14, R20, UR4 ;  /* 0x000000040e147e2b */ /* 0x000fe20008000014 */
[----:B------:R-:W-:Y:S01]  /*6140*/  UMOV UR4, 0xa9ab0956 ;  /* 0xa9ab095600047882 */ /* 0x000fe20000000000 */
[----:B------:R-:W-:Y:S01]  /*6150*/  UMOV UR5, 0x3f1745cb ;  /* 0x3f1745cb00057882 */ /* 0x000fe20000000000 */
[----:B------:R-:W-:-:S05]  /*6160*/  DFMA R38, R6, -R12, R38 ;  /* 0x8000000c0626722b */ /* 0x000fca0000000026 */
[----:B------:R-:W-:Y:S01]  /*6170*/  DFMA R20, R14, R20, UR4 ;  /* 0x000000040e147e2b */ /* 0x000fe20008000014 */
[----:B------:R-:W-:Y:S01]  /*6180*/  UMOV UR4, 0x2d1b5154 ;  /* 0x2d1b515400047882 */ /* 0x000fe20000000000 */
[----:B------:R-:W-:Y:S01]  /*6190*/  UMOV UR5, 0x3f3c71c7 ;  /* 0x3f3c71c700057882 */ /* 0x000fe20000000000 */
[----:B------:R-:W-:-:S05]  /*61a0*/  DMUL R38, R10, R38 ;  /* 0x000000260a267228 */ /* 0x000fca0000000000 */
[----:B------:R-:W-:Y:S01]  /*61b0*/  DFMA R20, R14, R20, UR4 ;  /* 0x000000040e147e2b */ /* 0x000fe20008000014 */
[----:B------:R-:W-:Y:S01]  /*61c0*/  UMOV UR4, 0x923be72d ;  /* 0x923be72d00047882 */ /* 0x000fe20000000000 */
[----:B------:R-:W-:-:S06]  /*61d0*/  UMOV UR5, 0x3f624924 ;  /* 0x3f62492400057882 */ /* 0x000fcc0000000000 */
[----:B------:R-:W-:Y:S01]  /*61e0*/  DFMA R34, R14, R20, UR4 ;  /* 0x000000040e227e2b */ /* 0x000fe20008000014 */
[----:B------:R-:W-:Y:S01]  /*61f0*/  UMOV UR4, 0x9999a3c4 ;  /* 0x9999a3c400047882 */ /* 0x000fe20000000000 */
[----:B------:R-:W-:Y:S01]  /*6200*/  UMOV UR5, 0x3f899999 ;  /* 0x3f89999900057882 */ /* 0x000fe20000000000 */
[----:B------:R-:W-:Y:S01]  /*6210*/  DADD R20, R40, -UR6 ;  /* 0x8000000628147e29 */ /* 0x000fe20008000000 */
[----:B------:R-:W-:Y:S01]  /*6220*/  UMOV UR6, 0xfefa39ef ;  /* 0xfefa39ef00067882 */ /* 0x000fe20000000000 */
[----:B------:R-:W-:-:S03]  /*6230*/  UMOV UR7, 0x3fe62e42 ;  /* 0x3fe62e4200077882 */ /* 0x000fc60000000000 */
[----:B------:R-:W-:Y:S01]  /*6240*/  DFMA R34, R14, R34, UR4 ;  /* 0x000000040e227e2b */ /* 0x000fe20008000022 */
[----:B------:R-:W-:Y:S01]  /*6250*/  UMOV UR4, 0x55555554 ;  /* 0x5555555400047882 */ /* 0x000fe20000000000 */
[----:B------:R-:W-:Y:S01]  /*6260*/  UMOV UR5, 0x3fb55555 ;  /* 0x3fb5555500057882 */ /* 0x000fe20000000000 */
[----:B------:R-:W-:-:S05]  /*6270*/  DFMA R6, R20, UR6, R12 ;  /* 0x0000000614067c2b */ /* 0x000fca000800000c */
[----:B------:R-:W-:Y:S01]  /*6280*/  DFMA R34, R14, R34, UR4 ;  /* 0x000000040e227e2b */ /* 0x000fe20008000022 */
[----:B------:R-:W-:Y:S01]  /*6290*/  UMOV UR4, 0xfefa39ef ;  /* 0xfefa39ef00047882 */ /* 0x000fe20000000000 */
[----:B------:R-:W-:Y:S02]  /*62a0*/  UMOV UR5, 0x3fe62e42 ;  /* 0x3fe62e4200057882 */ /* 0x000fe40000000000 */
[----:B------:R-:W-:Y:S01]  /*62b0*/  DFMA R40, R20, -UR4, R6 ;  /* 0x8000000414287c2b */ /* 0x000fe20008000006 */
[----:B------:R-:W-:Y:S01]  /*62c0*/  UMOV UR4, 0x3b39803f ;  /* 0x3b39803f00047882 */ /* 0x000fe20000000000 */
[----:B------:R-:W-:Y:S02]  /*62d0*/  UMOV UR5, 0x3c7abc9e ;  /* 0x3c7abc9e00057882 */ /* 0x000fe40000000000 */
[----:B------:R-:W-:-:S04]  /*62e0*/  DMUL R34, R14, R34 ;  /* 0x000000220e227228 */ /* 0x000fc80000000000 */
[----:B------:R-:W-:-:S04]  /*62f0*/  DADD R40, -R12, R40 ;  /* 0x000000000c287229 */ /* 0x000fc80000000128 */
[----:B------:R-:W-:-:S08]  /*6300*/  DFMA R34, R12, R34, R38 ;  /* 0x000000220c22722b */ /* 0x000fd00000000026 */
[----:B------:R-:W-:-:S08]  /*6310*/  DADD R34, R34, -R40 ;  /* 0x0000000022227229 */ /* 0x000fd00000000828 */
[----:B------:R-:W-:-:S08]  /*6320*/  DFMA R34, R20, UR4, R34 ;  /* 0x0000000414227c2b */ /* 0x000fd00008000022 */
[----:B------:R-:W-:Y:S01]  /*6330*/  DADD R6, R6, R34 ;  /* 0x0000000006067229 */ /* 0x000fe20000000022 */
[----:B------:R-:W-:Y:S10]  /*6340*/  BRA `(.L_x_100) ;  /* 0x0000000000187947 */ /* 0x000ff40003800000 */
.L_x_99:
[----:B------:R-:W-:Y:S01]  /*6350*/  IMAD.MOV.U32 R10, RZ, RZ, 0x0 ;  /* 0x00000000ff0a7424 */ /* 0x000fe200078e00ff */
[----:B------:R-:W-:Y:S01]  /*6360*/  LOP3.LUT P0, RZ, R7, 0x7fffffff, RZ, 0xc0, !PT ;  /* 0x7fffffff07ff7812 */ /* 0x000fe2000780c0ff */
[----:B------:R-:W-:-:S06]  /*6370*/  IMAD.MOV.U32 R11, RZ, RZ, 0x7ff00000 ;  /* 0x7ff00000ff0b7424 */ /* 0x000fcc00078e00ff */
[----:B------:R-:W-:-:S10]  /*6380*/  DFMA R10, R6, R10, +INF ;  /* 0x7ff00000060a742b */ /* 0x000fd4000000000a */
[----:B------:R-:W-:Y:S02]  /*6390*/  FSEL R6, R10, RZ, P0 ;  /* 0x000000ff0a067208 */ /* 0x000fe40000000000 */
[----:B------:R-:W-:-:S07]  /*63a0*/  FSEL R7, R11, -QNAN , P0 ;  /* 0xfff000000b077808 */ /* 0x000fce0000000000 */
.L_x_100:
[----:B------:R-:W-:Y:S05]  /*63b0*/  BSYNC.RECONVERGENT B1 ;  /* 0x0000000000017941 */ /* 0x000fea0003800200 */
.L_x_98:
[----:B------:R-:W-:-:S11]  /*63c0*/  DFMA R32, R6, -R4, R32 ;  /* 0x800000040620722b */ /* 0x000fd60000000020 */
.L_x_96:
[----:B------:R-:W2:Y:S02]  /*63d0*/  LDG.E.64 R14, desc[UR38][R36.64+0x8] ;  /* 0x00000826240e7981 */ /* 0x000ea4000c1e1b00 */
        /* <DEDUP_REMOVED lines=9> */
[----:B-----5:R-:W-:-:S08]  /*6470*/  DFMA R10, R6, R4, R6 ;  /* 0x00000004060a722b */ /* 0x020fd00000000006 */
[----:B------:R-:W-:-:S08]  /*6480*/  DMUL R4, R10, R14 ;  /* 0x0000000e0a047228 */ /* 0x000fd00000000000 */
[----:B------:R-:W-:-:S08]  /*6490*/  DFMA R6, R4, -R16, R14 ;  /* 0x800000100406722b */ /* 0x000fd0000000000e */
        /* <DEDUP_REMOVED lines=10> */
.L_x_102:
[----:B------:R-:W-:Y:S01]  /*6540*/  ISETP.GT.AND P0, PT, R5, 0xfffff, PT ;  /* 0x000fffff0500780c */ /* 0x000fe20003f04270 */
[--C-:B------:R-:W-:Y:S01]  /*6550*/  IMAD.MOV.U32 R7, RZ, RZ, R5.reuse ;  /* 0x000000ffff077224 */ /* 0x100fe200078e0005 */
[----:B------:R-:W-:Y:S01]  /*6560*/  MOV R6, R4 ;  /* 0x0000000400067202 */ /* 0x000fe20000000f00 */
[----:B------:R-:W-:Y:S01]  /*6570*/  IMAD.MOV.U32 R0, RZ, RZ, R5 ;  /* 0x000000ffff007224 */ /* 0x000fe200078e0005 */
[----:B------:R-:W-:Y:S01]  /*6580*/  BSSY.RECONVERGENT B1, `(.L_x_103) ;  /* 0x0000050000017945 */ /* 0x000fe20003800200 */
[----:B------:R-:W-:-:S08]  /*6590*/  IMAD.MOV.U32 R8, RZ, RZ, R4 ;  /* 0x000000ffff087224 */ /* 0x000fd000078e0004 */
[----:B------:R-:W-:-:S10]  /*65a0*/  @!P0 DMUL R6, R4, 1.80143985094819840000e+16 ;  /* 0x4350000004068828 */ /* 0x000fd40000000000 */
[----:B------:R-:W-:Y:S02]  /*65b0*/  @!P0 IMAD.MOV.U32 R0, RZ, RZ, R7 ;  /* 0x000000ffff008224 */ /* 0x000fe400078e0007 */
[----:B------:R-:W-:-:S03]  /*65c0*/  @!P0 IMAD.MOV.U32 R8, RZ, RZ, R6 ;  /* 0x000000ffff088224 */ /* 0x000fc600078e0006 */
[----:B------:R-:W-:-:S04]  /*65d0*/  IADD3 R3, PT, PT, R0, -0x1, RZ ;  /* 0xffffffff00037810 */ /* 0x000fc80007ffe0ff */
[----:B------:R-:W-:Y:S02]  /*65e0*/  ISETP.GE.U32.AND P1, PT, R3, 0x7fefffff, PT ;  /* 0x7fefffff0300780c */ /* 0x000fe40003f26070 */
[----:B------:R-:W-:Y:S01]  /*65f0*/  MOV R3, 0xfffffc01 ;  /* 0xfffffc0100037802 */ /* 0x000fe20000000f00 */
[----:B------:R-:W-:-:S10]  /*6600*/  @!P0 IMAD.MOV.U32 R3, RZ, RZ, -0x435 ;  /* 0xfffffbcbff038424 */ /* 0x000fd400078e00ff */
[----:B------:R-:W-:Y:S01]  /*6610*/  @P1 IMAD.MOV.U32 R10, RZ, RZ, 0x0 ;  /* 0x00000000ff0a1424 */ /* 0x000fe200078e00ff */
[----:B------:R-:W-:Y:S01]  /*6620*/  @P1 LOP3.LUT P2, RZ, R7, 0x7fffffff, RZ, 0xc0, !PT ;  /* 0x7fffffff07ff1812 */ /* 0x000fe2000784c0ff */
[----:B------:R-:W-:-:S06]  /*6630*/  @P1 IMAD.MOV.U32 R11, RZ, RZ, 0x7ff00000 ;  /* 0x7ff00000ff0b1424 */ /* 0x000fcc00078e00ff */
[----:B------:R-:W-:-:S10]  /*6640*/  @P1 DFMA R10, R6, R10, +INF ;  /* 0x7ff00000060a142b */ /* 0x000fd4000000000a */
[----:B------:R-:W-:Y:S02]  /*6650*/  @P1 FSEL R10, R10, RZ, P2 ;  /* 0x000000ff0a0a1208 */ /* 0x000fe40001000000 */
[----:B------:R-:W-:Y:S01]  /*6660*/  @P1 FSEL R11, R11, -QNAN , P2 ;  /* 0xfff000000b0b1808 */ /* 0x000fe20001000000 */
[----:B------:R-:W-:Y:S06]  /*6670*/  @P1 BRA `(.L_x_104) ;  /* 0x0000000400001947 */ /* 0x000fec0003800000 */
[----:B------:R-:W-:Y:S01]  /*6680*/  LOP3.LUT R6, R0, 0xfffff, RZ, 0xc0, !PT ;  /* 0x000fffff00067812 */ /* 0x000fe200078ec0ff */
[----:B------:R-:W-:Y:S01]  /*6690*/  IMAD.MOV.U32 R10, RZ, RZ, RZ ;  /* 0x000000ffff0a7224 */ /* 0x000fe200078e00ff */
[----:B------:R-:W-:Y:S01]  /*66a0*/  MOV R35, 0x3ed0ee25 ;  /* 0x3ed0ee2500237802 */ /* 0x000fe20000000f00 */
[----:B------:R-:W-:Y:S01]  /*66b0*/  IMAD.MOV.U32 R34, RZ, RZ, -0x748574fc ;  /* 0x8b7a8b04ff227424 */ /* 0x000fe200078e00ff */
[----:B------:R-:W-:Y:S01]  /*66c0*/  LOP3.LUT R7, R6, 0x3ff00000, RZ, 0xfc, !PT ;  /* 0x3ff0000006077812 */ /* 0x000fe200078efcff */
[----:B------:R-:W-:Y:S01]  /*66d0*/  IMAD.MOV.U32 R6, RZ, RZ, R8 ;  /* 0x000000ffff067224 */ /* 0x000fe200078e0008 */
[----:B------:R-:W-:Y:S01]  /*66e0*/  UMOV UR4, 0x3ae80f1e ;  /* 0x3ae80f1e00047882 */ /* 0x000fe20000000000 */
[----:B------:R-:W-:Y:S01]  /*66f0*/  UMOV UR5, 0x3eb1380b ;  /* 0x3eb1380b00057882 */ /* 0x000fe20000000000 */
[----:B------:R-:W-:Y:S01]  /*6700*/  ISETP.GE.U32.AND P0, PT, R7, 0x3ff6a09f, PT ;  /* 0x3ff6a09f0700780c */ /* 0x000fe20003f06070 */
[----:B------:R-:W-:Y:S01]  /*6710*/  IMAD.MOV.U32 R39, RZ, RZ, 0x43300000 ;  /* 0x43300000ff277424 */ /* 0x000fe200078e00ff */
[----:B------:R-:W-:Y:S01]  /*6720*/  LEA.HI R3, R0, R3, RZ, 0xc ;  /* 0x0000000300037211 */ /* 0x000fe200078f60ff */
[----:B------:R-:W-:Y:S01]  /*6730*/  UMOV UR6, 0x80000000 ;  /* 0x8000000000067882 */ /* 0x000fe20000000000 */
[----:B------:R-:W-:-:S09]  /*6740*/  UMOV UR7, 0x43300000 ;  /* 0x4330000000077882 */ /* 0x000fd20000000000 */
[----:B------:R-:W-:Y:S01]  /*6750*/  @P0 IADD3 R11, PT, PT, R7, -0x100000, RZ ;  /* 0xfff00000070b0810 */ /* 0x000fe20007ffe0ff */
[----:B------:R-:W-:-:S04]  /*6760*/  @P0 VIADD R3, R3, 0x1 ;  /* 0x0000000103030836 */ /* 0x000fc80000000000 */
[----:B------:R-:W-:Y:S01]  /*6770*/  @P0 IMAD.MOV.U32 R7, RZ, RZ, R11 ;  /* 0x000000ffff070224 */ /* 0x000fe200078e000b */
[----:B------:R-:W-:-:S05]  /*6780*/  LOP3.LUT R38, R3, 0x80000000, RZ, 0x3c, !PT ;  /* 0x8000000003267812 */ /* 0x000fca00078e3cff */
        /* <DEDUP_REMOVED lines=46> */
[----:B------:R-:W-:-:S11]  /*6a70*/  DADD R10, R6, R34 ;  /* 0x00000000060a7229 */ /* 0x000fd60000000022 */
.L_x_104:
[----:B------:R-:W-:Y:S05]  /*6a80*/  BSYNC.RECONVERGENT B1 ;  /* 0x0000000000017941 */ /* 0x000fea0003800200 */
.L_x_103:
[----:B------:R-:W-:-:S11]  /*6a90*/  DFMA R32, R10, -R4, R32 ;  /* 0x800000040a20722b */ /* 0x000fd60000000020 */
.L_x_101:
[----:B------:R-:W-:Y:S05]  /*6aa0*/  @P4 BRA `(.L_x_105) ;  /* 0xfffffff000804947 */ /* 0x000fea000383ffff */
[----:B------:R-:W-:Y:S01]  /*6ab0*/  UMOV UR4, UR43 ;  /* 0x0000002b00047c82 */ /* 0x000fe20008000000 */
[----:B------:R-:W-:Y:S01]  /*6ac0*/  UMOV UR5, URZ ;  /* 0x000000ff00057c82 */ /* 0x000fe20008000000 */
[----:B------:R-:W-:Y:S01]  /*6ad0*/  IMAD.U32 R6, RZ, RZ, UR4 ;  /* 0x00000004ff067e24 */ /* 0x000fe2000f8e00ff */
[----:B------:R-:W-:-:S07]  /*6ae0*/  MOV R7, UR5 ;  /* 0x0000000500077c02 */ /* 0x000fce0008000f00 */
.L_x_95:
[----:B------:R-:W0:Y:S02]  /*6af0*/  LDCU UR4, c[0x0][0x3c0] ;  /* 0x00007800ff0477ac */ /* 0x000e240008000800 */
[----:B0-----:R-:W-:-:S04]  /*6b00*/  ULOP3.LUT UR4, UR4, 0x1, URZ, 0xc0, !UPT ;  /* 0x0000000104047892 */ /* 0x001fc8000f8ec0ff */
[----:B------:R-:W-:-:S09]  /*6b10*/  UISETP.NE.U32.AND UP0, UPT, UR4, 0x1, UPT ;  /* 0x000000010400788c */ /* 0x000fd2000bf05070 */
[----:B------:R-:W-:Y:S05]  /*6b20*/  BRA.U UP0, `(.L_x_94) ;  /* 0x0000000500c07547 */ /* 0x000fea000b800000 */
[----:B------:R-:W0:Y:S02]  /*6b30*/  LDCU.64 UR4, c[0x0][0x3a0] ;  /* 0x00007400ff0477ac */ /* 0x000e240008000a00 */
[----:B0-----:R-:W-:-:S04]  /*6b40*/  LEA R4, P0, R6, UR4, 0x3 ;  /* 0x0000000406047c11 */ /* 0x001fc8000f8018ff */
[----:B------:R-:W-:-:S05]  /*6b50*/  LEA.HI.X R5, R6, UR5, R7, 0x3, P0 ;  /* 0x0000000506057c11 */ /* 0x000fca00080f1c07 */
[----:B------:R-:W3:Y:S02]  /*6b60*/  LDG.E.64 R14, desc[UR38][R4.64] ;  /* 0x00000026040e7981 */ /* 0x000ee4000c1e1b00 */
[----:B---3--:R-:W-:-:S14]  /*6b70*/  DSETP.GT.AND P0, PT, R14, RZ, PT ;  /* 0x000000ff0e00722a */ /* 0x008fdc0003f04000 */
        /* <DEDUP_REMOVED lines=8> */
[----:B--2---:R-:W-:-:S08]  /*6c00*/  DFMA R8, R6, R4, R6 ;  /* 0x000000040608722b */ /* 0x004fd00000000006 */
[----:B------:R-:W-:-:S08]  /*6c10*/  DMUL R4, R8, R14 ;  /* 0x0000000e08047228 */ /* 0x000fd00000000000 */
[----:B------:R-:W-:-:S08]  /*6c20*/  DFMA R6, R4, -R16, R14 ;  /* 0x800000100406722b */ /* 0x000fd0000000000e */
[----:B------:R-:W-:-:S10]  /*6c30*/  DFMA R4, R8, R6, R4 ;  /* 0x000000060804722b */ /* 0x000fd40000000004 */
[----:B------:R-:W-:-:S05]  /*6c40*/  FFMA R0, RZ, R17, R5 ;  /* 0x00000011ff007223 */ /* 0x000fca0000000005 */
[----:B------:R-:W-:-:S13]  /*6c50*/  FSETP.GT.AND P0, PT, |R0|, 1.469367938527859385e-39, PT ;  /* 0x001000000000780b */ /* 0x000fda0003f04200 */
[----:B------:R-:W-:Y:S05]  /*6c60*/  @P0 BRA P1, `(.L_x_106) ;  /* 0x0000000000180947 */ /* 0x000fea0000800000 */
[----:B------:R-:W-:Y:S01]  /*6c70*/  IMAD.MOV.U32 R12, RZ, RZ, R16 ;  /* 0x000000ffff0c7224 */ /* 0x000fe200078e0010 */
[----:B------:R-:W-:Y:S01]  /*6c80*/  MOV R0, 0x6cb0 ;  /* 0x00006cb000007802 */ /* 0x000fe20000000f00 */
[----:B------:R-:W-:-:S07]  /*6c90*/  IMAD.MOV.U32 R13, RZ, RZ, R17 ;  /* 0x000000ffff0d7224 */ /* 0x000fce00078e0011 */
[----:B-----5:R-:W-:Y:S05]  /*6ca0*/  CALL.REL.NOINC `($__internal_0_$__cuda_sm20_div_rn_f64_full) ;  /* 0x00000008005c7944 */ /* 0x020fea0003c00000 */
[----:B------:R-:W-:Y:S01]  /*6cb0*/  MOV R4, R44 ;  /* 0x0000002c00047202 */ /* 0x000fe20000000f00 */
[----:B------:R-:W-:-:S07]  /*6cc0*/  IMAD.MOV.U32 R5, RZ, RZ, R45 ;  /* 0x000000ffff057224 */ /* 0x000fce00078e002d */
.L_x_106:
[----:B------:R-:W-:Y:S01]  /*6cd0*/  ISETP.GT.AND P0, PT, R5, 0xfffff, PT ;  /* 0x000fffff0500780c */ /* 0x000fe20003f04270 */
[--C-:B------:R-:W-:Y:S01]  /*6ce0*/  IMAD.MOV.U32 R6, RZ, RZ, R4.reuse ;  /* 0x000000ffff067224 */ /* 0x100fe200078e0004 */
[----:B------:R-:W-:Y:S01]  /*6cf0*/  MOV R0, R5 ;  /* 0x0000000500007202 */ /* 0x000fe20000000f00 */
[----:B------:R-:W-:Y:S01]  /*6d00*/  IMAD.MOV.U32 R7, RZ, RZ, R5 ;  /* 0x000000ffff077224 */ /* 0x000fe200078e0005 */
[----:B------:R-:W-:Y:S01]  /*6d10*/  BSSY.RECONVERGENT B1, `(.L_x_107) ;  /* 0x0000050000017945 */ /* 0x000fe20003800200 */
[----:B-----5:R-:W-:-:S08]  /*6d20*/  IMAD.MOV.U32 R10, RZ, RZ, R4 ;  /* 0x000000ffff0a7224 */ /* 0x020fd000078e0004 */
[----:B------:R-:W-:-:S10]  /*6d30*/  @!P0 DMUL R6, R4, 1.80143985094819840000e+16 ;  /* 0x4350000004068828 */ /* 0x000fd40000000000 */
[----:B------:R-:W-:Y:S02]  /*6d40*/  @!P0 IMAD.MOV.U32 R0, RZ, RZ, R7 ;  /* 0x000000ffff008224 */ /* 0x000fe400078e0007 */
[----:B------:R-:W-:Y:S02]  /*6d50*/  @!P0 IMAD.MOV.U32 R10, RZ, RZ, R6 ;  /* 0x000000ffff0a8224 */ /* 0x000fe400078e0006 */
[----:B------:R-:W-:-:S05]  /*6d60*/  VIADD R3, R0, 0xffffffff ;  /* 0xffffffff00037836 */ /* 0x000fca0000000000 */
[----:B------:R-:W-:Y:S01]  /*6d70*/  ISETP.GE.U32.AND P1, PT, R3, 0x7fefffff, PT ;  /* 0x7fefffff0300780c */ /* 0x000fe20003f26070 */
[----:B------:R-:W-:Y:S01]  /*6d80*/  IMAD.MOV.U32 R3, RZ, RZ, -0x3ff ;  /* 0xfffffc01ff037424 */ /* 0x000fe200078e00ff */
[----:B------:R-:W-:-:S11]  /*6d90*/  @!P0 MOV R3, 0xfffffbcb ;  /* 0xfffffbcb00038802 */ /* 0x000fd60000000f00 */
[----:B------:R-:W-:Y:S01]  /*6da0*/  @P1 IMAD.MOV.U32 R8, RZ, RZ, 0x0 ;  /* 0x00000000ff081424 */ /* 0x000fe200078e00ff */
[----:B------:R-:W-:Y:S02]  /*6db0*/  @P1 MOV R9, 0x7ff00000 ;  /* 0x7ff0000000091802 */ /* 0x000fe40000000f00 */
[----:B------:R-:W-:-:S04]  /*6dc0*/  @P1 LOP3.LUT P2, RZ, R7, 0x7fffffff, RZ, 0xc0, !PT ;  /* 0x7fffffff07ff1812 */ /* 0x000fc8000784c0ff */
[----:B------:R-:W-:-:S10]  /*6dd0*/  @P1 DFMA R8, R6, R8, +INF ;  /* 0x7ff000000608142b */ /* 0x000fd40000000008 */
[----:B------:R-:W-:Y:S02]  /*6de0*/  @P1 FSEL R8, R8, RZ, P2 ;  /* 0x000000ff08081208 */ /* 0x000fe40001000000 */
[----:B------:R-:W-:Y:S01]  /*6df0*/  @P1 FSEL R9, R9, -QNAN , P2 ;  /* 0xfff0000009091808 */ /* 0x000fe20001000000 */
[----:B------:R-:W-:Y:S06]  /*6e00*/  @P1 BRA `(.L_x_108) ;  /* 0x0000000400001947 */ /* 0x000fec0003800000 */
        /* <DEDUP_REMOVED lines=64> */
.L_x_108:
[----:B------:R-:W-:Y:S05]  /*7210*/  BSYNC.RECONVERGENT B1 ;  /* 0x0000000000017941 */ /* 0x000fea0003800200 */
.L_x_107:
[----:B------:R-:W-:-:S11]  /*7220*/  DFMA R32, R8, -R4, R32 ;  /* 0x800000040820722b */ /* 0x000fd60000000020 */
.L_x_94:
[----:B------:R-:W2:Y:S01]  /*7230*/  LDCU UR4, c[0x0][0x3c0] ;  /* 0x00007800ff0477ac */ /* 0x000ea20008000800 */
[----:B0-----:R-:W-:Y:S01]  /*7240*/  IMAD.MOV.U32 R4, RZ, RZ, 0x1 ;  /* 0x00000001ff047424 */ /* 0x001fe200078e00ff */
[----:B------:R-:W-:Y:S01]  /*7250*/  FSETP.GEU.AND P1, PT, |R33|, 6.5827683646048100446e-37, PT ;  /* 0x036000002100780b */ /* 0x000fe20003f2e200 */
[----:B------:R-:W-:Y:S01]  /*7260*/  BSSY.RECONVERGENT B1, `(.L_x_109) ;  /* 0x0000014000017945 */ /* 0x000fe20003800200 */
[----:B--23--:R-:W0:Y:S08]  /*7270*/  I2F.F64 R12, UR4 ;  /* 0x00000004000c7d12 */ /* 0x00ce300008201c00 */
[----:B0-----:R-:W4:Y:S02]  /*7280*/  MUFU.RCP64H R5, R13 ;  /* 0x0000000d00057308 */ /* 0x001f240000001800 */
[----:B----4-:R-:W-:-:S08]  /*7290*/  DFMA R6, -R12, R4, 1 ;  /* 0x3ff000000c06742b */ /* 0x010fd00000000104 */
[----:B------:R-:W-:-:S08]  /*72a0*/  DFMA R6, R6, R6, R6 ;  /* 0x000000060606722b */ /* 0x000fd00000000006 */
[----:B------:R-:W-:-:S08]  /*72b0*/  DFMA R6, R4, R6, R4 ;  /* 0x000000060406722b */ /* 0x000fd00000000004 */
[----:B------:R-:W-:-:S08]  /*72c0*/  DFMA R4, -R12, R6, 1 ;  /* 0x3ff000000c04742b */ /* 0x000fd00000000106 */
[----:B------:R-:W-:-:S08]  /*72d0*/  DFMA R4, R6, R4, R6 ;  /* 0x000000040604722b */ /* 0x000fd00000000006 */
[----:B------:R-:W-:-:S08]  /*72e0*/  DMUL R6, R4, R32 ;  /* 0x0000002004067228 */ /* 0x000fd00000000000 */
[----:B------:R-:W-:-:S08]  /*72f0*/  DFMA R8, -R12, R6, R32 ;  /* 0x000000060c08722b */ /* 0x000fd00000000120 */
        /* <DEDUP_REMOVED lines=10> */
.L_x_110:
[----:B------:R-:W-:Y:S05]  /*73a0*/  BSYNC.RECONVERGENT B1 ;  /* 0x0000000000017941 */ /* 0x000fea0003800200 */
.L_x_109:
[----:B------:R-:W0:Y:S01]  /*73b0*/  S2UR UR5, SR_CgaCtaId ;  /* 0x00000000000579c3 */ /* 0x000e220000008800 */
[----:B------:R-:W-:Y:S01]  /*73c0*/  UMOV UR4, 0x400 ;  /* 0x0000040000047882 */ /* 0x000fe20000000000 */
[----:B------:R-:W1:Y:S01]  /*73d0*/  LDCU.64 UR6, c[0x0][0x3e0] ;  /* 0x00007c00ff0677ac */ /* 0x000e620008000a00 */
[----:B------:R-:W-:Y:S01]  /*73e0*/  IMAD.U32 R3, RZ, RZ, UR40 ;  /* 0x00000028ff037e24 */ /* 0x000fe2000f8e00ff */
[----:B0-----:R-:W-:-:S09]  /*73f0*/  ULEA UR4, UR5, UR4, 0x18 ;  /* 0x0000000405047291 */ /* 0x001fd2000f8ec0ff */
[----:B------:R-:W0:Y:S04]  /*7400*/  LDS.U8 R0, [UR4] ;  /* 0x00000004ff007984 */ /* 0x000e280008000000 */
[----:B------:R-:W2:Y:S04]  /*7410*/  LDS.64 R6, [UR4+0x8] ;  /* 0x00000804ff067984 */ /* 0x000ea80008000a00 */
[----:B------:R3:W-:Y:S01]  /*7420*/  STS.64 [UR4+0x8], R4 ;  /* 0x00000804ff007988 */ /* 0x0007e20008000a04 */
[----:B0-----:R-:W-:Y:S01]  /*7430*/  ISETP.NE.AND P0, PT, R0, RZ, PT ;  /* 0x000000ff0000720c */ /* 0x001fe20003f05270 */
[----:B------:R-:W-:Y:S01]  /*7440*/  IMAD.MOV.U32 R0, RZ, RZ, 0x1 ;  /* 0x00000001ff007424 */ /* 0x000fe200078e00ff */
[----:B--2---:R-:W-:-:S11]  /*7450*/  DADD R6, -R6, R4 ;  /* 0x0000000006067229 */ /* 0x004fd60000000104 */
[----:B-1----:R-:W-:-:S14]  /*7460*/  DSETP.GTU.OR P0, PT, |R6|, UR6, P0 ;  /* 0x0000000606007e2a */ /* 0x002fdc000870c600 */
[----:B------:R3:W-:Y:S04]  /*7470*/  @!P0 STS [UR4+0x4], R3 ;  /* 0x00000403ff008988 */ /* 0x0007e80008000804 */
[----:B------:R3:W-:Y:S02]  /*7480*/  @!P0 STS.U8 [UR4], R0 ;  /* 0x00000000ff008988 */ /* 0x0007e40008000004 */
.L_x_88:
[----:B------:R-:W-:Y:S05]  /*7490*/  BSYNC.RECONVERGENT B0 ;  /* 0x0000000000007941 */ /* 0x000fea0003800200 */
.L_x_87:
[----:B------:R-:W1:Y:S08]  /*74a0*/  S2UR UR5, SR_CgaCtaId ;  /* 0x00000000000579c3 */ /* 0x000e700000008800 */
[----:B------:R-:W-:Y:S01]  /*74b0*/  BAR.SYNC.DEFER_BLOCKING 0x0 ;  /* 0x0000000000007b1d */ /* 0x000fe20000010000 */
[----:B------:R-:W-:-:S05]  /*74c0*/  UIADD3 UR40, UPT, UPT, UR40, 0x1, URZ ;  /* 0x0000000128287890 */ /* 0x000fca000fffe0ff */
[----:B------:R-:W-:Y:S02]  /*74d0*/  UMOV UR4, 0x400 ;  /* 0x0000040000047882 */ /* 0x000fe40000000000 */
[----:B-1----:R-:W-:-:S09]  /*74e0*/  ULEA UR4, UR5, UR4, 0x18 ;  /* 0x0000000405047291 */ /* 0x002fd2000f8ec0ff */
[----:B---3--:R-:W1:Y:S02]  /*74f0*/  LDS.U8 R0, [UR4] ;  /* 0x00000004ff007984 */ /* 0x008e640008000000 */
[----:B------:R-:W3:Y:S02]  /*7500*/  LDCU UR4, c[0x0][0x3d0] ;  /* 0x00007a00ff0477ac */ /* 0x000ee40008000800 */
[----:B---3--:R-:W-:-:S06]  /*7510*/  UISETP.GE.AND UP0, UPT, UR40, UR4, UPT ;  /* 0x000000042800728c */ /* 0x008fcc000bf06270 */
[----:B------:R-:W-:Y:S02]  /*7520*/  PLOP3.LUT P0, PT, PT, PT, UP0, 0x80, 0x8 ;  /* 0x000000000008781c */ /* 0x000fe40003f0f008 */
[----:B-1----:R-:W-:-:S13]  /*7530*/  ISETP.EQ.AND P1, PT, R0, RZ, PT ;  /* 0x000000ff0000720c */ /* 0x002fda0003f22270 */
[----:B------:R-:W-:Y:S05]  /*7540*/  @!P0 BRA P1, `(.L_x_111) ;  /* 0xffffff9400708947 */ /* 0x000fea000083ffff */
.L_x_6:
[----:B------:R-:W-:-:S13]  /*7550*/  ISETP.NE.AND P0, PT, R19, RZ, PT ;  /* 0x000000ff1300720c */ /* 0x000fda0003f05270 */
[----:B------:R-:W-:Y:S05]  /*7560*/  @P0 EXIT ;  /* 0x000000000000094d */ /* 0x000fea0003800000 */
[----:B------:R-:W1:Y:S01]  /*7570*/  S2UR UR5, SR_CgaCtaId ;  /* 0x00000000000579c3 */ /* 0x000e620000008800 */
[----:B------:R-:W-:-:S07]  /*7580*/  UMOV UR4, 0x400 ;  /* 0x0000040000047882 */ /* 0x000fce0000000000 */
[----:B------:R-:W2:Y:S01]  /*7590*/  LDC.64 R2, c[0x0][0x3b0] ;  /* 0x0000ec00ff027b82 */ /* 0x000ea20000000a00 */
[----:B-1----:R-:W-:-:S09]  /*75a0*/  ULEA UR4, UR5, UR4, 0x18 ;  /* 0x0000000405047291 */ /* 0x002fd2000f8ec0ff */
[----:B0--3--:R-:W0:Y:S04]  /*75b0*/  LDS.U8 R4, [UR4] ;  /* 0x00000004ff047984 */ /* 0x009e280008000000 */
[----:B------:R-:W1:Y:S01]  /*75c0*/  LDS R0, [UR4+0x4] ;  /* 0x00000404ff007984 */ /* 0x000e620008000800 */
[----:B0-----:R-:W-:Y:S02]  /*75d0*/  ISETP.NE.AND P0, PT, R4, RZ, PT ;  /* 0x000000ff0400720c */ /* 0x001fe40003f05270 */
[----:B-1----:R-:W-:-:S04]  /*75e0*/  I2FP.F32.S32 R0, R0 ;  /* 0x0000000000007245 */ /* 0x002fc80000201400 */
[----:B------:R-:W-:-:S05]  /*75f0*/  FSEL R5, R0, -999999, P0 ;  /* 0xc97423f000057808 */ /* 0x000fca0000000000 */
[----:B--2---:R-:W-:Y:S01]  /*7600*/  STG.E desc[UR38][R2.64], R5 ;  /* 0x0000000502007986 */ /* 0x004fe2000c101926 */
[----:B------:R-:W-:Y:S05]  /*7610*/  EXIT ;  /* 0x000000000000794d */ /* 0x000fea0003800000 */
        .weak           $__internal_0_$__cuda_sm20_div_rn_f64_full
        .type           $__internal_0_$__cuda_sm20_div_rn_f64_full,@function
        .size           $__internal_0_$__cuda_sm20_div_rn_f64_full,(.L_x_118 - $__internal_0_$__cuda_sm20_div_rn_f64_full)
$__internal_0_$__cuda_sm20_div_rn_f64_full:
[C---:B------:R-:W-:Y:S01]  /*7620*/  FSETP.GEU.AND P0, PT, |R13|.reuse, 1.469367938527859385e-39, PT ;  /* 0x001000000d00780b */ /* 0x040fe20003f0e200 */
[----:B------:R-:W-:Y:S01]  /*7630*/  IMAD.MOV.U32 R34, RZ, RZ, 0x1 ;  /* 0x00000001ff227424 */ /* 0x000fe200078e00ff */
[----:B------:R-:W-:Y:S01]  /*7640*/  LOP3.LUT R10, R13, 0x800fffff, RZ, 0xc0, !PT ;  /* 0x800fffff0d0a7812 */ /* 0x000fe200078ec0ff */
[----:B------:R-:W-:Y:S01]  /*7650*/  BSSY.RECONVERGENT B2, `(.L_x_112) ;  /* 0x0000054000027945 */ /* 0x000fe20003800200 */
[C---:B------:R-:W-:Y:S02]  /*7660*/  FSETP.GEU.AND P1, PT, |R15|.reuse, 1.469367938527859385e-39, PT ;  /* 0x001000000f00780b */ /* 0x040fe40003f2e200 */
[----:B------:R-:W-:Y:S02]  /*7670*/  LOP3.LUT R11, R10, 0x3ff00000, RZ, 0xfc, !PT ;  /* 0x3ff000000a0b7812 */ /* 0x000fe400078efcff */
[----:B------:R-:W-:Y:S02]  /*7680*/  MOV R10, R12 ;  /* 0x0000000c000a7202 */ /* 0x000fe40000000f00 */
[----:B------:R-:W-:-:S02]  /*7690*/  LOP3.LUT R3, R15, 0x7ff00000, RZ, 0xc0, !PT ;  /* 0x7ff000000f037812 */ /* 0x000fc400078ec0ff */
[----:B------:R-:W-:Y:S01]  /*76a0*/  LOP3.LUT R6, R13, 0x7ff00000, RZ, 0xc0, !PT ;  /* 0x7ff000000d067812 */ /* 0x000fe200078ec0ff */
[----:B------:R-:W-:-:S03]  /*76b0*/  @!P0 DMUL R10, R12, 8.98846567431157953865e+307 ;  /* 0x7fe000000c0a8828 */ /* 0x000fc60000000000 */
[----:B------:R-:W-:Y:S02]  /*76c0*/  ISETP.GE.U32.AND P3, PT, R3, R6, PT ;  /* 0x000000060300720c */ /* 0x000fe40003f66070 */
[----:B------:R-:W-:Y:S01]  /*76d0*/  @!P1 LOP3.LUT R4, R13, 0x7ff00000, RZ, 0xc0, !PT ;  /* 0x7ff000000d049812 */ /* 0x000fe200078ec0ff */
[----:B------:R-:W0:Y:S01]  /*76e0*/  MUFU.RCP64H R35, R11 ;  /* 0x0000000b00237308 */ /* 0x000e220000001800 */
[----:B------:R-:W-:Y:S02]  /*76f0*/  @!P1 MOV R44, RZ ;  /* 0x000000ff002c9202 */ /* 0x000fe40000000f00 */
[----:B------:R-:W-:Y:S01]  /*7700*/  @!P1 ISETP.GE.U32.AND P2, PT, R3, R4, PT ;  /* 0x000000040300920c */ /* 0x000fe20003f46070 */
[----:B------:R-:W-:Y:S01]  /*7710*/  IMAD.MOV.U32 R4, RZ, RZ, 0x1ca00000 ;  /* 0x1ca00000ff047424 */ /* 0x000fe200078e00ff */
[----:B------:R-:W-:-:S04]  /*7720*/  @!P0 LOP3.LUT R6, R11, 0x7ff00000, RZ, 0xc0, !PT ;  /* 0x7ff000000b068812 */ /* 0x000fc800078ec0ff */
[----:B------:R-:W-:Y:S01]  /*7730*/  @!P1 SEL R5, R4, 0x63400000, !P2 ;  /* 0x6340000004059807 */ /* 0x000fe20005000000 */
[----:B------:R-:W-:-:S03]  /*7740*/  VIADD R8, R6, 0xffffffff ;  /* 0xffffffff06087836 */ /* 0x000fc60000000000 */
[----:B------:R-:W-:Y:S01]  /*7750*/  @!P1 LOP3.LUT R5, R5, 0x80000000, R15, 0xf8, !PT ;  /* 0x8000000005059812 */ /* 0x000fe200078ef80f */
[----:B0-----:R-:W-:-:S03]  /*7760*/  DFMA R20, R34, -R10, 1 ;  /* 0x3ff000002214742b */ /* 0x001fc6000000080a */
[----:B------:R-:W-:Y:S01]  /*7770*/  @!P1 LOP3.LUT R45, R5, 0x100000, RZ, 0xfc, !PT ;  /* 0x00100000052d9812 */ /* 0x000fe200078efcff */
[----:B------:R-:W-:-:S04]  /*7780*/  IMAD.MOV.U32 R5, RZ, RZ, R3 ;  /* 0x000000ffff057224 */ /* 0x000fc800078e0003 */
[----:B------:R-:W-:-:S08]  /*7790*/  DFMA R20, R20, R20, R20 ;  /* 0x000000141414722b */ /* 0x000fd00000000014 */
[----:B------:R-:W-:Y:S01]  /*77a0*/  DFMA R34, R34, R20, R34 ;  /* 0x000000142222722b */ /* 0x000fe20000000022 */
[----:B------:R-:W-:Y:S01]  /*77b0*/  SEL R21, R4, 0x63400000, !P3 ;  /* 0x6340000004157807 */ /* 0x000fe20005800000 */
[----:B------:R-:W-:-:S03]  /*77c0*/  IMAD.MOV.U32 R20, RZ, RZ, R14 ;  /* 0x000000ffff147224 */ /* 0x000fc600078e000e */
[----:B------:R-:W-:-:S03]  /*77d0*/  LOP3.LUT R21, R21, 0x800fffff, R15, 0xf8, !PT ;  /* 0x800fffff15157812 */ /* 0x000fc600078ef80f */
[----:B------:R-:W-:-:S03]  /*77e0*/  DFMA R46, R34, -R10, 1 ;  /* 0x3ff00000222e742b */ /* 0x000fc6000000080a */
[----:B------:R-:W-:-:S05]  /*77f0*/  @!P1 DFMA R20, R20, 2, -R44 ;  /* 0x400000001414982b */ /* 0x000fca000000082c */
[----:B------:R-:W-:-:S05]  /*7800*/  DFMA R46, R34, R46, R34 ;  /* 0x0000002e222e722b */ /* 0x000fca0000000022 */
[----:B------:R-:W-:-:S03]  /*7810*/  @!P1 LOP3.LUT R5, R21, 0x7ff00000, RZ, 0xc0, !PT ;  /* 0x7ff0000015059812 */ /* 0x000fc600078ec0ff */
[----:B------:R-:W-:Y:S02]  /*7820*/  DMUL R44, R46, R20 ;  /* 0x000000142e2c7228 */ /* 0x000fe40000000000 */
[----:B------:R-:W-:-:S05]  /*7830*/  VIADD R7, R5, 0xffffffff ;  /* 0xffffffff05077836 */ /* 0x000fca0000000000 */
[----:B------:R-:W-:Y:S01]  /*7840*/  ISETP.GT.U32.AND P0, PT, R7, 0x7feffffe, PT ;  /* 0x7feffffe0700780c */ /* 0x000fe20003f04070 */
[----:B------:R-:W-:-:S03]  /*7850*/  DFMA R34, R44, -R10, R20 ;  /* 0x8000000a2c22722b */ /* 0x000fc60000000014 */
[----:B------:R-:W-:-:S05]  /*7860*/  ISETP.GT.U32.OR P0, PT, R8, 0x7feffffe, P0 ;  /* 0x7feffffe0800780c */ /* 0x000fca0000704470 */
[----:B------:R-:W-:-:S08]  /*7870*/  DFMA R34, R46, R34, R44 ;  /* 0x000000222e22722b */ /* 0x000fd0000000002c */
[----:B------:R-:W-:Y:S05]  /*7880*/  @P0 BRA `(.L_x_113) ;  /* 0x00000000006c0947 */ /* 0x000fea0003800000 */
[----:B------:R-:W-:-:S04]  /*7890*/  LOP3.LUT R6, R13, 0x7ff00000, RZ, 0xc0, !PT ;  /* 0x7ff000000d067812 */ /* 0x000fc800078ec0ff */
[CC--:B------:R-:W-:Y:S02]  /*78a0*/  VIADDMNMX R5, R3.reuse, -R6.reuse, 0xb9600000, !PT ;  /* 0xb960000003057446 */ /* 0x0c0fe40007800906 */
[----:B------:R-:W-:Y:S01]  /*78b0*/  ISETP.GE.U32.AND P0, PT, R3, R6, PT ;  /* 0x000000060300720c */ /* 0x000fe20003f06070 */
[----:B------:R-:W-:Y:S01]  /*78c0*/  IMAD.MOV.U32 R6, RZ, RZ, RZ ;  /* 0x000000ffff067224 */ /* 0x000fe200078e00ff */
[----:B------:R-:W-:Y:S02]  /*78d0*/  VIMNMX R5, PT, PT, R5, 0x46a00000, PT ;  /* 0x46a0000005057848 */ /* 0x000fe40003fe0100 */
[----:B------:R-:W-:-:S04]  /*78e0*/  SEL R4, R4, 0x63400000, !P0 ;  /* 0x6340000004047807 */ /* 0x000fc80004000000 */
[----:B------:R-:W-:-:S05]  /*78f0*/  IADD3 R4, PT, PT, -R4, R5, RZ ;  /* 0x0000000504047210 */ /* 0x000fca0007ffe1ff */
[----:B------:R-:W-:-:S06]  /*7900*/  VIADD R7, R4, 0x7fe00000 ;  /* 0x7fe0000004077836 */ /* 0x000fcc0000000000 */
[----:B------:R-:W-:-:S10]  /*7910*/  DMUL R44, R34, R6 ;  /* 0x00000006222c7228 */ /* 0x000fd40000000000 */
[----:B------:R-:W-:-:S13]  /*7920*/  FSETP.GTU.AND P0, PT, |R45|, 1.469367938527859385e-39, PT ;  /* 0x001000002d00780b */ /* 0x000fda0003f0c200 */
[----:B------:R-:W-:Y:S05]  /*7930*/  @P0 BRA `(.L_x_114) ;  /* 0x0000000000940947 */ /* 0x000fea0003800000 */
[----:B------:R-:W-:-:S06]  /*7940*/  DFMA R10, R34, -R10, R20 ;  /* 0x8000000a220a722b */ /* 0x000fcc0000000014 */
[----:B------:R-:W-:-:S04]  /*7950*/  IMAD.MOV.U32 R10, RZ, RZ, RZ ;  /* 0x000000ffff0a7224 */ /* 0x000fc800078e00ff */
[C---:B------:R-:W-:Y:S02]  /*7960*/  FSETP.NEU.AND P0, PT, R11.reuse, RZ, PT ;  /* 0x000000ff0b00720b */ /* 0x040fe40003f0d000 */
[----:B------:R-:W-:-:S04]  /*7970*/  LOP3.LUT R12, R11, 0x80000000, R13, 0x48, !PT ;  /* 0x800000000b0c7812 */ /* 0x000fc800078e480d */
[----:B------:R-:W-:-:S07]  /*7980*/  LOP3.LUT R11, R12, R7, RZ, 0xfc, !PT ;  /* 0x000000070c0b7212 */ /* 0x000fce00078efcff */
[----:B------:R-:W-:Y:S05]  /*7990*/  @!P0 BRA `(.L_x_114) ;  /* 0x00000000007c8947 */ /* 0x000fea0003800000 */
[C---:B------:R-:W-:Y:S01]  /*79a0*/  IADD3 R7, PT, PT, -R4.reuse, RZ, RZ ;  /* 0x000000ff04077210 */ /* 0x040fe20007ffe1ff */
[----:B------:R-:W-:Y:S01]  /*79b0*/  IMAD.MOV.U32 R6, RZ, RZ, RZ ;  /* 0x000000ffff067224 */ /* 0x000fe200078e00ff */
[----:B------:R-:W-:-:S05]  /*79c0*/  IADD3 R3, PT, PT, -R4, -0x43300000, RZ ;  /* 0xbcd0000004037810 */ /* 0x000fca0007ffe1ff */
[----:B------:R-:W-:Y:S02]  /*79d0*/  DFMA R6, R44, -R6, R34 ;  /* 0x800000062c06722b */ /* 0x000fe40000000022 */
[----:B------:R-:W-:-:S08]  /*79e0*/  DMUL.RP R34, R34, R10 ;  /* 0x0000000a22227228 */ /* 0x000fd00000008000 */
[----:B------:R-:W-:Y:S02]  /*79f0*/  FSETP.NEU.AND P0, PT, |R7|, R3, PT ;  /* 0x000000030700720b */ /* 0x000fe40003f0d200 */
[----:B------:R-:W-:Y:S02]  /*7a00*/  LOP3.LUT R3, R35, R12, RZ, 0x3c, !PT ;  /* 0x0000000c23037212 */ /* 0x000fe400078e3cff */
[----:B------:R-:W-:Y:S02]  /*7a10*/  FSEL R44, R34, R44, !P0 ;  /* 0x0000002c222c7208 */ /* 0x000fe40004000000 */
[----:B------:R-:W-:Y:S01]  /*7a20*/  FSEL R45, R3, R45, !P0 ;  /* 0x0000002d032d7208 */ /* 0x000fe20004000000 */
[----:B------:R-:W-:Y:S06]  /*7a30*/  BRA `(.L_x_114) ;  /* 0x0000000000547947 */ /* 0x000fec0003800000 */
.L_x_113:
[----:B------:R-:W-:-:S14]  /*7a40*/  DSETP.NAN.AND P0, PT, R14, R14, PT ;  /* 0x0000000e0e00722a */ /* 0x000fdc0003f08000 */
[----:B------:R-:W-:Y:S05]  /*7a50*/  @P0 BRA `(.L_x_115) ;  /* 0x0000000000440947 */ /* 0x000fea0003800000 */
[----:B------:R-:W-:-:S14]  /*7a60*/  DSETP.NAN.AND P0, PT, R12, R12, PT ;  /* 0x0000000c0c00722a */ /* 0x000fdc0003f08000 */
[----:B------:R-:W-:Y:S05]  /*7a70*/  @P0 BRA `(.L_x_116) ;  /* 0x0000000000300947 */ /* 0x000fea0003800000 */
[----:B------:R-:W-:Y:S01]  /*7a80*/  ISETP.NE.AND P0, PT, R5, R6, PT ;  /* 0x000000060500720c */ /* 0x000fe20003f05270 */
[----:B------:R-:W-:Y:S02]  /*7a90*/  IMAD.MOV.U32 R44, RZ, RZ, 0x0 ;  /* 0x00000000ff2c7424 */ /* 0x000fe400078e00ff */
[----:B------:R-:W-:-:S10]  /*7aa0*/  IMAD.MOV.U32 R45, RZ, RZ, -0x80000 ;  /* 0xfff80000ff2d7424 */ /* 0x000fd400078e00ff */
[----:B------:R-:W-:Y:S05]  /*7ab0*/  @!P0 BRA `(.L_x_114) ;  /* 0x0000000000348947 */ /* 0x000fea0003800000 */
[----:B------:R-:W-:Y:S02]  /*7ac0*/  ISETP.NE.AND P0, PT, R5, 0x7ff00000, PT ;  /* 0x7ff000000500780c */ /* 0x000fe40003f05270 */
[----:B------:R-:W-:Y:S02]  /*7ad0*/  LOP3.LUT R45, R15, 0x80000000, R13, 0x48, !PT ;  /* 0x800000000f2d7812 */ /* 0x000fe400078e480d */
[----:B------:R-:W-:-:S13]  /*7ae0*/  ISETP.EQ.OR P0, PT, R6, RZ, !P0 ;  /* 0x000000ff0600720c */ /* 0x000fda0004702670 */
[----:B------:R-:W-:Y:S02]  /*7af0*/  @P0 LOP3.LUT R3, R45, 0x7ff00000, RZ, 0xfc, !PT ;  /* 0x7ff000002d030812 */ /* 0x000fe400078efcff */
[----:B------:R-:W-:Y:S01]  /*7b00*/  @!P0 MOV R44, RZ ;  /* 0x000000ff002c8202 */ /* 0x000fe20000000f00 */
[----:B------:R-:W-:Y:S02]  /*7b10*/  @P0 IMAD.MOV.U32 R44, RZ, RZ, RZ ;  /* 0x000000ffff2c0224 */ /* 0x000fe400078e00ff */
[----:B------:R-:W-:Y:S01]  /*7b20*/  @P0 IMAD.MOV.U32 R45, RZ, RZ, R3 ;  /* 0x000000ffff2d0224 */ /* 0x000fe200078e0003 */
[----:B------:R-:W-:Y:S06]  /*7b30*/  BRA `(.L_x_114) ;  /* 0x0000000000147947 */ /* 0x000fec0003800000 */
.L_x_116:
[----:B------:R-:W-:Y:S01]  /*7b40*/  LOP3.LUT R45, R13, 0x80000, RZ, 0xfc, !PT ;  /* 0x000800000d2d7812 */ /* 0x000fe200078efcff */
[----:B------:R-:W-:Y:S01]  /*7b50*/  IMAD.MOV.U32 R44, RZ, RZ, R12 ;  /* 0x000000ffff2c7224 */ /* 0x000fe200078e000c */
[----:B------:R-:W-:Y:S06]  /*7b60*/  BRA `(.L_x_114) ;  /* 0x0000000000087947 */ /* 0x000fec0003800000 */
.L_x_115:
[----:B------:R-:W-:Y:S02]  /*7b70*/  LOP3.LUT R45, R15, 0x80000, RZ, 0xfc, !PT ;  /* 0x000800000f2d7812 */ /* 0x000fe400078efcff */
[----:B------:R-:W-:-:S07]  /*7b80*/  MOV R44, R14 ;  /* 0x0000000e002c7202 */ /* 0x000fce0000000f00 */
.L_x_114:
[----:B------:R-:W-:Y:S05]  /*7b90*/  BSYNC.RECONVERGENT B2 ;  /* 0x0000000000027941 */ /* 0x000fea0003800200 */
.L_x_112:
[----:B------:R-:W-:Y:S02]  /*7ba0*/  IMAD.MOV.U32 R4, RZ, RZ, R0 ;  /* 0x000000ffff047224 */ /* 0x000fe400078e0000 */
[----:B------:R-:W-:-:S04]  /*7bb0*/  IMAD.MOV.U32 R5, RZ, RZ, 0x0 ;  /* 0x00000000ff057424 */ /* 0x000fc800078e00ff */
[----:B------:R-:W-:Y:S05]  /*7bc0*/  RET.REL.NODEC R4 `(sepal_simulation) ;  /* 0xffffff84040c7950 */ /* 0x000fea0003c3ffff */
.L_x_117:
[----:B------:R-:W-:-:S00]  /*7bd0*/  BRA `(.L_x_117) ;  /* 0xfffffffc00fc7947 */ /* 0x000fc0000383ffff */
[----:B------:R-:W-:-:S00]  /*7be0*/  NOP ;  /* 0x0000000000007918 */ /* 0x000fc00000000000 */
        /* <DEDUP_REMOVED lines=9> */
.L_x_118:


//--------------------- .nv.global.init           --------------------------
	.section	.nv.global.init,"aw",@progbits
.nv.global.init:
	.type		$str,@object
	.size		$str,(.L_0 - $str)
$str:
        /*0000*/ 	.byte	0x47, 0x50, 0x55, 0x20, 0x69, 0x74, 0x65, 0x72, 0x3d, 0x25, 0x64, 0x2c, 0x20, 0x73, 0x61, 0x74
        /*0010*/ 	.byte	0x5f, 0x69, 0x64, 0x78, 0x3d, 0x25, 0x64, 0x2c, 0x20, 0x6e, 0x65, 0x69, 0x67, 0x68, 0x62, 0x6f
        /*0020*/ 	.byte	0x72, 0x5f, 0x73, 0x75, 0x6d, 0x3d, 0x25, 0x2e, 0x36, 0x66, 0x2c, 0x20, 0x6e, 0x65, 0x69, 0x67
        /*0030*/ 	.byte	0x68, 0x62, 0x6f, 0x72, 0x5f, 0x69, 0x64, 0x78, 0x3d, 0x25, 0x64, 0x2c, 0x20, 0x6e, 0x65, 0x69
        /*0040*/ 	.byte	0x67, 0x68, 0x62, 0x6f, 0x72, 0x5f, 0x63, 0x6f, 0x6e, 0x63, 0x65, 0x6e, 0x74, 0x72, 0x61, 0x74
        /*0050*/ 	.byte	0x69, 0x6f, 0x6e, 0x3d, 0x25, 0x2e, 0x36, 0x66, 0x0a, 0x00
.L_0:


//--------------------- .nv.shared.sepal_simulation --------------------------
	.section	.nv.shared.sepal_simulation,"aw",@nobits
	.sectionflags	@""
	.align	8
.nv.shared.sepal_simulation:
	.zero		1040


//--------------------- .nv.shared.reserved.0     --------------------------
	.section	.nv.shared.reserved.0,"aw",@nobits
	.weak		__nv_reservedSMEM_offset_0_alias
	.size		__nv_reservedSMEM_offset_0_alias, 0, 64
	.other		__nv_reservedSMEM_offset_0_alias,@"STO_CUDA_RESERVED_SHARED STV_DEFAULT"
__nv_reservedSMEM_offset_0_alias:
	.zero		0
	.zero		64


//--------------------- .nv.constant0.sepal_simulation --------------------------
	.section	.nv.constant0.sepal_simulation,"a",@progbits
	.sectionflags	@""
	.align	4
.nv.constant0.sepal_simulation:
	.zero		1001


//--------------------- SYMBOLS --------------------------

	.type		.nv.reservedSmem.offset0,@object
	.size		.nv.reservedSmem.offset0,0x4
	.type		.nv.reservedSmem.cap,@object
	.size		.nv.reservedSmem.cap,0x4
	.type		vprintf,@function
